def matmul_kernel(
    a_ptr,
    b_ptr,
    c_ptr,
    M,
    N,
    K,
    stride_am,
    stride_ak,
    stride_bk,
    stride_bn,
    stride_cm,
    stride_cn,
    BLOCK_M: tl.constexpr,
    BLOCK_N: tl.constexpr,
    BLOCK_K: tl.constexpr,
    GROUP_M: tl.constexpr,
):
    pid = tl.program_id(axis=0)
    num_pid_m = tl.cdiv(M, BLOCK_M)
    num_pid_n = tl.cdiv(N, BLOCK_N)
    num_pid_in_group = GROUP_M * num_pid_n
    group_id = pid // num_pid_in_group
    first_pid_m = group_id * GROUP_M
    group_size_m = min(num_pid_m - first_pid_m, GROUP_M)
    pid_m = first_pid_m + ((pid % num_pid_in_group) % group_size_m)
    pid_n = (pid % num_pid_in_group) // group_size_m

    offs_am = (pid_m * BLOCK_M + tl.arange(0, BLOCK_M)) % M
    offs_bn = (pid_n * BLOCK_N + tl.arange(0, BLOCK_N)) % N
    offs_k = tl.arange(0, BLOCK_K)
    a_ptrs = a_ptr + offs_am[:, None] * stride_am + offs_k[None, :] * stride_ak
    b_ptrs = b_ptr + offs_k[:, None] * stride_bk + offs_bn[None, :] * stride_bn

    acc = tl.zeros((BLOCK_M, BLOCK_N), dtype=tl.float32)
    for kk in range(0, tl.cdiv(K, BLOCK_K)):
        a = tl.load(a_ptrs, mask=offs_k[None, :] < K - kk * BLOCK_K, other=0.0)
        b = tl.load(b_ptrs, mask=offs_k[:, None] < K - kk * BLOCK_K, other=0.0)
        acc = tl.dot(a, b, acc)
        a_ptrs += BLOCK_K * stride_ak
        b_ptrs += BLOCK_K * stride_bk

    c = acc.to(c_ptr.dtype.element_ty)
    offs_cm = pid_m * BLOCK_M + tl.arange(0, BLOCK_M)
    offs_cn = pid_n * BLOCK_N + tl.arange(0, BLOCK_N)
    c_ptrs = c_ptr + offs_cm[:, None] * stride_cm + offs_cn[None, :] * stride_cn
    mask = (offs_cm[:, None] < M) & (offs_cn[None, :] < N)
    tl.store(c_ptrs, c, mask=mask)

# config = {"BLOCK_K": 32, "BLOCK_M": 64, "BLOCK_N": 256, "GROUP_M": 8, "arch": "sm_100", "dtype": "fp32", "num_ctas": 1, "num_stages": 3, "num_warps": 4}
# arch = sm_100


// ===== COMPILED SASS (sm_100a) =====

	.target	sm_100a

	.elftype	@"ET_EXEC"


//--------------------- .note.nv.tkinfo           --------------------------
	.section	.note.nv.tkinfo,"",@"SHT_NOTE"
	.sectionflags	@"SHF_NOTE_NV_TKINFO"
	.tkinfo
        /*0018*/ 	.word	0x00000081
        /*0030*/ 	.string	""
        /*0030*/ 	.string	"ptxas-blackwell"
        /*0030*/ 	.string	"Cuda compilation tools, release 12.9, V12.9.86"
        /*0030*/ 	.string	"Build cuda_12.9.r12.9/compiler.36037853_0"
        /*0030*/ 	.string	"-v  -suppress-debug-info  -lineinfo  -arch sm_100a "



//--------------------- .note.nv.cuver            --------------------------
	.section	.note.nv.cuver,"",@"SHT_NOTE"
	.sectionflags	@"SHF_NOTE_NV_CUVER"
        /*0018*/ 	.short	0x0001
        /*001a*/ 	.short	0x0064
        /*001c*/ 	.short	0x0001
        /*001e*/ 	.short	0x0000
        /*0020*/ 	.short	0x0001
        /*0022*/ 	.short	0x0000


//--------------------- .nv.info                  --------------------------
	.section	.nv.info,"",@"SHT_CUDA_INFO"
	.align	4


	//----- nvinfo : EIATTR_REGCOUNT
	.align		4
        /*0000*/ 	.byte	0x04, 0x2f
        /*0002*/ 	.short	(.L_4 - .L_3)
	.align		4
.L_3:
        /*0004*/ 	.word	index@(matmul_kernel)
        /*0008*/ 	.word	0x000000ff


	//----- nvinfo : EIATTR_FRAME_SIZE
	.align		4
.L_4:
        /*000c*/ 	.byte	0x04, 0x11
        /*000e*/ 	.short	(.L_6 - .L_5)
	.align		4
.L_5:
        /*0010*/ 	.word	index@($__internal_2_$__cuda_sm10x_tcgen05_guardrail_trap_unallocated_columns_being_dealloced)
        /*0014*/ 	.word	0x00000008


	//----- nvinfo : EIATTR_FRAME_SIZE
	.align		4
.L_6:
        /*0018*/ 	.byte	0x04, 0x11
        /*001a*/ 	.short	(.L_8 - .L_7)
	.align		4
.L_7:
        /*001c*/ 	.word	index@($__internal_1_$__cuda_sm10x_tcgen05_guardrail_trap_phase_invalid_during_alloc)
        /*0020*/ 	.word	0x00000008


	//----- nvinfo : EIATTR_FRAME_SIZE
	.align		4
.L_8:
        /*0024*/ 	.byte	0x04, 0x11
        /*0026*/ 	.short	(.L_10 - .L_9)
	.align		4
.L_9:
        /*0028*/ 	.word	index@($__internal_0_$__cuda_sm10x_tcgen05_guardrail_trap_col_being_dealloced_not_returned_by_alloc)
        /*002c*/ 	.word	0x00000008


	//----- nvinfo : EIATTR_FRAME_SIZE
	.align		4
.L_10:
        /*0030*/ 	.byte	0x04, 0x11
        /*0032*/ 	.short	(.L_12 - .L_11)
	.align		4
.L_11:
        /*0034*/ 	.word	index@(matmul_kernel)
        /*0038*/ 	.word	0x00000008


	//----- nvinfo : EIATTR_MIN_STACK_SIZE
	.align		4
.L_12:
        /*003c*/ 	.byte	0x04, 0x12
        /*003e*/ 	.short	(.L_14 - .L_13)
	.align		4
.L_13:
        /*0040*/ 	.word	index@(matmul_kernel)
        /*0044*/ 	.word	0x00000008
.L_14:


//--------------------- .nv.info.matmul_kernel    --------------------------
	.section	.nv.info.matmul_kernel,"",@"SHT_CUDA_INFO"
	.sectionflags	@""
	.align	4


	//----- nvinfo : EIATTR_CUDA_API_VERSION
	.align		4
        /*0000*/ 	.byte	0x04, 0x37
        /*0002*/ 	.short	(.L_16 - .L_15)
.L_15:
        /*0004*/ 	.word	0x00000081


	//----- nvinfo : EIATTR_KPARAM_INFO
	.align		4
.L_16:
        /*0008*/ 	.byte	0x04, 0x17
        /*000a*/ 	.short	(.L_18 - .L_17)
.L_17:
        /*000c*/ 	.word	0x00000000
        /*0010*/ 	.short	0x000d
        /*0012*/ 	.short	0x0048
        /*0014*/ 	.byte	0x00, 0xf4, 0x21, 0x00


	//----- nvinfo : EIATTR_KPARAM_INFO
	.align		4
.L_18:
        /*0018*/ 	.byte	0x04, 0x17
        /*001a*/ 	.short	(.L_20 - .L_19)
.L_19:
        /*001c*/ 	.word	0x00000000
        /*0020*/ 	.short	0x000c
        /*0022*/ 	.short	0x0040
        /*0024*/ 	.byte	0x00, 0xf4, 0x21, 0x00


	//----- nvinfo : EIATTR_KPARAM_INFO
	.align		4
.L_20:
        /*0028*/ 	.byte	0x04, 0x17
        /*002a*/ 	.short	(.L_22 - .L_21)
.L_21:
        /*002c*/ 	.word	0x00000000
        /*0030*/ 	.short	0x000b
        /*0032*/ 	.short	0x0038
        /*0034*/ 	.byte	0x00, 0xf0, 0x11, 0x00


	//----- nvinfo : EIATTR_KPARAM_INFO
	.align		4
.L_22:
        /*0038*/ 	.byte	0x04, 0x17
        /*003a*/ 	.short	(.L_24 - .L_23)
.L_23:
        /*003c*/ 	.word	0x00000000
        /*0040*/ 	.short	0x000a
        /*0042*/ 	.short	0x0034
        /*0044*/ 	.byte	0x00, 0xf0, 0x11, 0x00


	//----- nvinfo : EIATTR_KPARAM_INFO
	.align		4
.L_24:
        /*0048*/ 	.byte	0x04, 0x17
        /*004a*/ 	.short	(.L_26 - .L_25)
.L_25:
        /*004c*/ 	.word	0x00000000
        /*0050*/ 	.short	0x0009
        /*0052*/ 	.short	0x0030
        /*0054*/ 	.byte	0x00, 0xf0, 0x11, 0x00


	//----- nvinfo : EIATTR_KPARAM_INFO
	.align		4
.L_26:
        /*0058*/ 	.byte	0x04, 0x17
        /*005a*/ 	.short	(.L_28 - .L_27)
.L_27:
        /*005c*/ 	.word	0x00000000
        /*0060*/ 	.short	0x0008
        /*0062*/ 	.short	0x002c
        /*0064*/ 	.byte	0x00, 0xf0, 0x11, 0x00


	//----- nvinfo : EIATTR_KPARAM_INFO
	.align		4
.L_28:
        /*0068*/ 	.byte	0x04, 0x17
        /*006a*/ 	.short	(.L_30 - .L_29)
.L_29:
        /*006c*/ 	.word	0x00000000
        /*0070*/ 	.short	0x0007
        /*0072*/ 	.short	0x0028
        /*0074*/ 	.byte	0x00, 0xf0, 0x11, 0x00


	//----- nvinfo : EIATTR_KPARAM_INFO
	.align		4
.L_30:
        /*0078*/ 	.byte	0x04, 0x17
        /*007a*/ 	.short	(.L_32 - .L_31)
.L_31:
        /*007c*/ 	.word	0x00000000
        /*0080*/ 	.short	0x0006
        /*0082*/ 	.short	0x0024
        /*0084*/ 	.byte	0x00, 0xf0, 0x11, 0x00


	//----- nvinfo : EIATTR_KPARAM_INFO
	.align		4
.L_32:
        /*0088*/ 	.byte	0x04, 0x17
        /*008a*/ 	.short	(.L_34 - .L_33)
.L_33:
        /*008c*/ 	.word	0x00000000
        /*0090*/ 	.short	0x0005
        /*0092*/ 	.short	0x0020
        /*0094*/ 	.byte	0x00, 0xf0, 0x11, 0x00


	//----- nvinfo : EIATTR_KPARAM_INFO
	.align		4
.L_34:
        /*0098*/ 	.byte	0x04, 0x17
        /*009a*/ 	.short	(.L_36 - .L_35)
.L_35:
        /*009c*/ 	.word	0x00000000
        /*00a0*/ 	.short	0x0004
        /*00a2*/ 	.short	0x001c
        /*00a4*/ 	.byte	0x00, 0xf0, 0x11, 0x00


	//----- nvinfo : EIATTR_KPARAM_INFO
	.align		4
.L_36:
        /*00a8*/ 	.byte	0x04, 0x17
        /*00aa*/ 	.short	(.L_38 - .L_37)
.L_37:
        /*00ac*/ 	.word	0x00000000
        /*00b0*/ 	.short	0x0003
        /*00b2*/ 	.short	0x0018
        /*00b4*/ 	.byte	0x00, 0xf0, 0x11, 0x00


	//----- nvinfo : EIATTR_KPARAM_INFO
	.align		4
.L_38:
        /*00b8*/ 	.byte	0x04, 0x17
        /*00ba*/ 	.short	(.L_40 - .L_39)
.L_39:
        /*00bc*/ 	.word	0x00000000
        /*00c0*/ 	.short	0x0002
        /*00c2*/ 	.short	0x0010
        /*00c4*/ 	.byte	0x00, 0xf4, 0x21, 0x00


	//----- nvinfo : EIATTR_KPARAM_INFO
	.align		4
.L_40:
        /*00c8*/ 	.byte	0x04, 0x17
        /*00ca*/ 	.short	(.L_42 - .L_41)
.L_41:
        /*00cc*/ 	.word	0x00000000
        /*00d0*/ 	.short	0x0001
        /*00d2*/ 	.short	0x0008
        /*00d4*/ 	.byte	0x00, 0xf4, 0x21, 0x00


	//----- nvinfo : EIATTR_KPARAM_INFO
	.align		4
.L_42:
        /*00d8*/ 	.byte	0x04, 0x17
        /*00da*/ 	.short	(.L_44 - .L_43)
.L_43:
        /*00dc*/ 	.word	0x00000000
        /*00e0*/ 	.short	0x0000
        /*00e2*/ 	.short	0x0000
        /*00e4*/ 	.byte	0x00, 0xf4, 0x21, 0x00


	//----- nvinfo : EIATTR_AT_ENTRY_FRAGMENTS
	.align		4
.L_44:
        /*00e8*/ 	.byte	0x04, 0x4f
        /*00ea*/ 	.short	(.L_46 - .L_45)


	//   ....[0]....
.L_45:
        /*00ec*/ 	.word	0x00000004


	//----- nvinfo : EIATTR_RESERVED_SMEM_USED
	.align		4
.L_46:
        /*00f0*/ 	.byte	0x01, 0x41
	.zero		2


	//----- nvinfo : EIATTR_SPARSE_MMA_MASK
	.align		4
        /*00f4*/ 	.byte	0x03, 0x50
        /*00f6*/ 	.short	0x0000


	//----- nvinfo : EIATTR_TCGEN05_1CTA_USED
	.align		4
        /*00f8*/ 	.byte	0x01, 0x51
	.zero		2


	//----- nvinfo : EIATTR_MAXREG_COUNT
	.align		4
        /*00fc*/ 	.byte	0x03, 0x1b
        /*00fe*/ 	.short	0x00ff


	//----- nvinfo : EIATTR_NUM_BARRIERS
	.align		4
        /*0100*/ 	.byte	0x02, 0x4c
        /*0102*/ 	.byte	0x01
	.zero		1


	//----- nvinfo : EIATTR_ANNOTATIONS
	.align		4
        /*0104*/ 	.byte	0x04, 0x55
        /*0106*/ 	.short	(.L_48 - .L_47)


	//   ....[0]....
.L_47:
        /*0108*/ 	.word	0x00000001
        /*010c*/ 	.byte	0x80, 0x0c, 0x00, 0x00, 0x01, 0x00, 0x00, 0x00, 0x80, 0x34, 0x00, 0x00, 0x01, 0x00, 0x00, 0x00
        /*011c*/ 	.byte	0x30, 0x87, 0x00, 0x00, 0x01, 0x00, 0x00, 0x00, 0x80, 0xb8, 0x00, 0x00


	//----- nvinfo : EIATTR_INT_WARP_WIDE_INSTR_OFFSETS
	.align		4
.L_48:
        /*0128*/ 	.byte	0x04, 0x31
        /*012a*/ 	.short	(.L_50 - .L_49)


	//   ....[0]....
.L_49:
        /*012c*/ 	.word	0x000042a0


	//   ....[1]....
        /*0130*/ 	.word	0x000042c0


	//   ....[2]....
        /*0134*/ 	.word	0x000043f0


	//   ....[3]....
        /*0138*/ 	.word	0x000100f0


	//   ....[4]....
        /*013c*/ 	.word	0x00010140


	//----- nvinfo : EIATTR_COOP_GROUP_MASK_REGIDS
	.align		4
.L_50:
        /*0140*/ 	.byte	0x04, 0x29
        /*0142*/ 	.short	(.L_52 - .L_51)


	//   ....[0]....
.L_51:
        /*0144*/ 	.word	0xffffffff


	//   ....[1]....
        /*0148*/ 	.word	0xffffffff


	//   ....[2]....
        /*014c*/ 	.word	0xffffffff


	//   ....[3]....
        /*0150*/ 	.word	0xffffffff


	//----- nvinfo : EIATTR_COOP_GROUP_INSTR_OFFSETS
	.align		4
.L_52:
        /*0154*/ 	.byte	0x04, 0x28
        /*0156*/ 	.short	(.L_54 - .L_53)


	//   ....[0]....
.L_53:
        /*0158*/ 	.word	0x00000070


	//   ....[1]....
        /*015c*/ 	.word	0x00000330


	//   ....[2]....
        /*0160*/ 	.word	0x0000ff80


	//   ....[3]....
        /*0164*/ 	.word	0x000101f0


	//----- nvinfo : EIATTR_VRC_CTA_INIT_COUNT
	.align		4
.L_54:
        /*0168*/ 	.byte	0x02, 0x4a
        /*016a*/ 	.byte	0x80
	.zero		1


	//----- nvinfo : EIATTR_MBARRIER_INSTR_OFFSETS
	.align		4
        /*016c*/ 	.byte	0x04, 0x39
        /*016e*/ 	.short	(.L_56 - .L_55)


	//   ....[0]....
.L_55:
        /*0170*/ 	.word	0x00004520
        /*0174*/ 	.word	0x000000ff
        /*0178*/ 	.word	0x00000000
        /*017c*/ 	.short	0x0100
        /*017e*/ 	.byte	0x0c
	.zero		1


	//   ....[1]....
        /*0180*/ 	.word	0x00004650
        /*0184*/ 	.word	0x000000ff
        /*0188*/ 	.word	0x0001e008
        /*018c*/ 	.short	0x0100
        /*018e*/ 	.byte	0x0a
	.zero		1


	//   ....[2]....
        /*0190*/ 	.word	0x0000a030
        /*0194*/ 	.word	0x000000ff
        /*0198*/ 	.word	0x00000000
        /*019c*/ 	.short	0x010a
        /*019e*/ 	.byte	0x15
	.zero		1


	//   ....[3]....
        /*01a0*/ 	.word	0x0000bb00
        /*01a4*/ 	.word	0x000000ff
        /*01a8*/ 	.word	0x00000000
        /*01ac*/ 	.short	0x010a
        /*01ae*/ 	.byte	0x0c
	.zero		1


	//   ....[4]....
        /*01b0*/ 	.word	0x0000bca0
        /*01b4*/ 	.word	0x000000ff
        /*01b8*/ 	.word	0x0001e000
        /*01bc*/ 	.short	0x0108
        /*01be*/ 	.byte	0x0a
	.zero		1


	//   ....[5]....
        /*01c0*/ 	.word	0x0000bd30
        /*01c4*/ 	.word	0x000000ff
        /*01c8*/ 	.word	0x0001e008
        /*01cc*/ 	.short	0x0108
        /*01ce*/ 	.byte	0x0a
	.zero		1


	//   ....[6]....
        /*01d0*/ 	.word	0x00010210
        /*01d4*/ 	.word	0x000000ff
        /*01d8*/ 	.word	0x00000000
        /*01dc*/ 	.short	0x010a
        /*01de*/ 	.byte	0x15
	.zero		1


	//   ....[7]....
        /*01e0*/ 	.word	0x00010240
        /*01e4*/ 	.word	0x000000ff
        /*01e8*/ 	.word	0x00000000
        /*01ec*/ 	.short	0x010a
        /*01ee*/ 	.byte	0x0c
	.zero		1


	//----- nvinfo : EIATTR_NUM_MBARRIERS
	.align		4
.L_56:
        /*01f0*/ 	.byte	0x03, 0x38
        /*01f2*/ 	.short	0x0002


	//----- nvinfo : EIATTR_EXIT_INSTR_OFFSETS
	.align		4
        /*01f4*/ 	.byte	0x04, 0x1c
        /*01f6*/ 	.short	(.L_58 - .L_57)


	//   ....[0]....
.L_57:
        /*01f8*/ 	.word	0x00010200


	//----- nvinfo : EIATTR_REQNTID
	.align		4
.L_58:
        /*01fc*/ 	.byte	0x04, 0x10
        /*01fe*/ 	.short	(.L_60 - .L_59)
.L_59:
        /*0200*/ 	.word	0x00000080
        /*0204*/ 	.word	0x00000001
        /*0208*/ 	.word	0x00000001


	//----- nvinfo : EIATTR_CRS_STACK_SIZE
	.align		4
.L_60:
        /*020c*/ 	.byte	0x04, 0x1e
        /*020e*/ 	.short	(.L_62 - .L_61)
.L_61:
        /*0210*/ 	.word	0x00000000


	//----- nvinfo : EIATTR_CBANK_PARAM_SIZE
	.align		4
.L_62:
        /*0214*/ 	.byte	0x03, 0x19
        /*0216*/ 	.short	0x0050


	//----- nvinfo : EIATTR_PARAM_CBANK
	.align		4
        /*0218*/ 	.byte	0x04, 0x0a
        /*021a*/ 	.short	(.L_64 - .L_63)
	.align		4
.L_63:
        /*021c*/ 	.word	index@(.nv.constant0.matmul_kernel)
        /*0220*/ 	.short	0x0380
        /*0222*/ 	.short	0x0050


	//----- nvinfo : EIATTR_SW_WAR
	.align		4
.L_64:
        /*0224*/ 	.byte	0x04, 0x36
        /*0226*/ 	.short	(.L_66 - .L_65)
.L_65:
        /*0228*/ 	.word	0x00000008
.L_66:


//--------------------- .nv.compat                --------------------------
	.section	.nv.compat,"",@"SHT_CUDA_COMPAT_INFO"
	.align	4
        /*0000*/ 	.byte	0x02, 0x02, 0x02, 0x00, 0x02, 0x05, 0x05, 0x00, 0x02, 0x03, 0x00, 0x00, 0x02, 0x06, 0x01, 0x00


//--------------------- .nv.callgraph             --------------------------
	.section	.nv.callgraph,"",@"SHT_CUDA_CALLGRAPH"
	.align	4
	.sectionentsize	8
	.align		4
        /*0000*/ 	.word	0x00000000
	.align		4
        /*0004*/ 	.word	0xffffffff
	.align		4
        /*0008*/ 	.word	0x00000000
	.align		4
        /*000c*/ 	.word	0xfffffffe
	.align		4
        /*0010*/ 	.word	0x00000000
	.align		4
        /*0014*/ 	.word	0xfffffffd
	.align		4
        /*0018*/ 	.word	0x00000000
	.align		4
        /*001c*/ 	.word	0xfffffffc


//--------------------- .text.matmul_kernel       --------------------------
	.section	.text.matmul_kernel,"ax",@progbits
	.align	128
        .global         matmul_kernel
        .type           matmul_kernel,@function
        .size           matmul_kernel,(.L_x_20 - matmul_kernel)
        .other          matmul_kernel,@"STO_CUDA_ENTRY STV_DEFAULT"
matmul_kernel:
.text.matmul_kernel:
[----:B------:R-:W1:Y:S01]  /*0000*/  LDC R1, c[0x0][0x37c] ;  /* 0x0000df00ff017b82 */ /* 0x000e620000000800 */
[----:B------:R-:W2:Y:S01]  /*0010*/  S2R R0, SR_TID.X ;  /* 0x0000000000007919 */ /* 0x000ea20000002100 */
[----:B-1----:R-:W-:Y:S01]  /*0020*/  VIADD R1, R1, 0xfffffff8 ;  /* 0xfffffff801017836 */ /* 0x002fe20000000000 */
[----:B--2---:R-:W-:-:S13]  /*0030*/  ISETP.GE.U32.AND P0, PT, R0, 0x20, PT ;  /* 0x000000200000780c */ /* 0x004fda0003f06070 */
[----:B------:R-:W-:Y:S02]  /*0040*/  VOTEU.ANY UP0, P0 ;  /* 0x0000000000ff7886 */ /* 0x000fe40000000100 */
[----:B------:R-:W-:Y:S05]  /*0050*/  BRA.U UP0, `(.L_x_0) ;  /* 0x0000000100b87547 */ /* 0x000fea000b800000 */
[----:B------:R-:W1:Y:S01]  /*0060*/  S2UR UR6, SR_CgaCtaId ;  /* 0x00000000000679c3 */ /* 0x000e620000008800 */
[----:B------:R-:W-:Y:S01]  /*0070*/  NOP ;  /* 0x0000000000007918 */ /* 0x000fe20000000000 */
[----:B------:R-:W-:Y:S02]  /*0080*/  UMOV UR4, 0x40 ;  /* 0x0000004000047882 */ /* 0x000fe40000000000 */
[----:B-1----:R-:W-:-:S09]  /*0090*/  ULEA UR4, UR6, UR4, 0x18 ;  /* 0x0000000406047291 */ /* 0x002fd2000f8ec0ff */
[----:B------:R-:W1:Y:S01]  /*00a0*/  LDS.U8 R0, [UR4] ;  /* 0x00000004ff007984 */ /* 0x000e620008000000 */
[----:B------:R-:W-:Y:S02]  /*00b0*/  UMOV UR4, 0x400 ;  /* 0x0000040000047882 */ /* 0x000fe40000000000 */
[----:B------:R-:W-:Y:S01]  /*00c0*/  ULEA UR4, UR6, UR4, 0x18 ;  /* 0x0000000406047291 */ /* 0x000fe2000f8ec0ff */
[----:B-1----:R-:W-:-:S13]  /*00d0*/  ISETP.NE.AND P0, PT, R0, RZ, PT ;  /* 0x000000ff0000720c */ /* 0x002fda0003f05270 */
[----:B------:R-:W-:Y:S05]  /*00e0*/  @P0 BRA `(.L_x_1) ;  /* 0x00000000007c0947 */ /* 0x000fea0003800000 */
[----:B------:R-:W-:-:S13]  /*00f0*/  ELECT P0, URZ, PT ;  /* 0x0000000000ff782f */ /* 0x000fda0003800000 */
[----:B------:R-:W-:Y:S05]  /*0100*/  @!P0 BRA `(.L_x_2) ;  /* 0x0000000000848947 */ /* 0x000fea0003800000 */
[----:B------:R-:W-:Y:S01]  /*0110*/  UMOV UR5, 0x8 ;  /* 0x0000000800057882 */ /* 0x000fe20000000000 */
[----:B------:R-:W-:Y:S02]  /*0120*/  IMAD.MOV.U32 R4, RZ, RZ, 0x1 ;  /* 0x00000001ff047424 */ /* 0x000fe400078e00ff */
[----:B------:R-:W-:Y:S02]  /*0130*/  IMAD.MOV.U32 R5, RZ, RZ, 0xff ;  /* 0x000000ffff057424 */ /* 0x000fe400078e00ff */
[----:B------:R-:W-:Y:S04]  /*0140*/  DEPBAR.LE SB1, 0x36 ;  /* 0x00009d800000791a */ /* 0x000fe80000000000 */
[----:B------:R-:W1:Y:S02]  /*0150*/  UTCATOMSWS.FIND_AND_SET.ALIGN UP1, UR5, UR5 ;  /* 0x00000005000575e3 */ /* 0x000e640008020800 */
[----:B-1----:R-:W-:-:S04]  /*0160*/  PLOP3.LUT P0, PT, PT, PT, UP1, 0x80, 0x8 ;  /* 0x000000000008781c */ /* 0x002fc80003f0f018 */
[----:B------:R-:W-:-:S04]  /*0170*/  SEL R0, RZ, 0xffffffff, !P0 ;  /* 0xffffffffff007807 */ /* 0x000fc80004000000 */
[----:B------:R-:W-:Y:S01]  /*0180*/  ISETP.NE.AND P0, PT, R0, RZ, PT ;  /* 0x000000ff0000720c */ /* 0x000fe20003f05270 */
[----:B------:R-:W-:-:S12]  /*0190*/  IMAD.U32 R0, RZ, RZ, UR5 ;  /* 0x00000005ff007e24 */ /* 0x000fd8000f8e00ff */
[----:B------:R-:W-:Y:S05]  /*01a0*/  @P0 BRA `(.L_x_3) ;  /* 0x0000000000240947 */ /* 0x000fea0003800000 */
.L_x_4:
[----:B------:R-:W-:Y:S05]  /*01b0*/  NANOSLEEP 0x64 ;  /* 0x000000640000795d */ /* 0x000fea0003800000 */
[----:B------:R-:W-:-:S05]  /*01c0*/  UMOV UR5, 0x8 ;  /* 0x0000000800057882 */ /* 0x000fca0000000000 */
[----:B------:R-:W-:Y:S04]  /*01d0*/  DEPBAR.LE SB1, 0x36 ;  /* 0x00009d800000791a */ /* 0x000fe80000000000 */
[----:B------:R-:W1:Y:S02]  /*01e0*/  UTCATOMSWS.FIND_AND_SET.ALIGN UP1, UR5, UR5 ;  /* 0x00000005000575e3 */ /* 0x000e640008020800 */
[----:B-1----:R-:W-:-:S04]  /*01f0*/  PLOP3.LUT P0, PT, PT, PT, UP1, 0x80, 0x8 ;  /* 0x000000000008781c */ /* 0x002fc80003f0f018 */
[----:B------:R-:W-:-:S04]  /*0200*/  SEL R0, RZ, 0xffffffff, !P0 ;  /* 0xffffffffff007807 */ /* 0x000fc80004000000 */
[----:B------:R-:W-:Y:S01]  /*0210*/  ISETP.NE.AND P0, PT, R0, RZ, PT ;  /* 0x000000ff0000720c */ /* 0x000fe20003f05270 */
[----:B------:R-:W-:-:S12]  /*0220*/  IMAD.U32 R0, RZ, RZ, UR5 ;  /* 0x00000005ff007e24 */ /* 0x000fd8000f8e00ff */
[----:B------:R-:W-:Y:S05]  /*0230*/  @!P0 BRA `(.L_x_4) ;  /* 0xfffffffc00dc8947 */ /* 0x000fea000383ffff */
.L_x_3:
[C---:B------:R-:W-:Y:S01]  /*0240*/  VIADD R3, R0.reuse, 0x10 ;  /* 0x0000001000037836 */ /* 0x040fe20000000000 */
[----:B------:R-:W-:Y:S01]  /*0250*/  UMOV UR5, 0x50 ;  /* 0x0000005000057882 */ /* 0x000fe20000000000 */
[----:B------:R-:W-:Y:S01]  /*0260*/  SHF.L.U32 R2, R5, R0, RZ ;  /* 0x0000000005027219 */ /* 0x000fe200000006ff */
[----:B------:R-:W-:Y:S01]  /*0270*/  ULEA UR5, UR6, UR5, 0x18 ;  /* 0x0000000506057291 */ /* 0x000fe2000f8ec0ff */
[----:B------:R-:W-:Y:S01]  /*0280*/  IMAD.SHL.U32 R0, R0, 0x20, RZ ;  /* 0x0000002000007824 */ /* 0x000fe200078e00ff */
[----:B------:R-:W-:-:S04]  /*0290*/  SHF.L.U32 R3, R4, R3, RZ ;  /* 0x0000000304037219 */ /* 0x000fc800000006ff */
[----:B------:R-:W-:-:S05]  /*02a0*/  LOP3.LUT R2, R3, R2, RZ, 0xfc, !PT ;  /* 0x0000000203027212 */ /* 0x000fca00078efcff */
[----:B------:R1:W-:Y:S04]  /*02b0*/  ATOMS.OR RZ, [UR5], R2 ;  /* 0x00000002ffff798c */ /* 0x0003e8000b000005 */
[----:B------:R1:W-:Y:S01]  /*02c0*/  STS [UR4], R0 ;  /* 0x00000000ff007988 */ /* 0x0003e20008000804 */
[----:B------:R-:W-:Y:S05]  /*02d0*/  BRA `(.L_x_2) ;  /* 0x0000000000107947 */ /* 0x000fea0003800000 */
.L_x_1:
[----:B------:R-:W-:Y:S01]  /*02e0*/  IMAD.MOV.U32 R0, RZ, RZ, -0x1 ;  /* 0xffffffffff007424 */ /* 0x000fe200078e00ff */
[----:B------:R-:W-:-:S04]  /*02f0*/  MOV R2, 0x320 ;  /* 0x0000032000027802 */ /* 0x000fc80000000f00 */
[----:B------:R1:W-:Y:S03]  /*0300*/  STS [UR4], R0 ;  /* 0x00000000ff007988 */ /* 0x0003e60008000804 */
[----:B-1----:R-:W-:Y:S05]  /*0310*/  CALL.REL.NOINC `($__internal_1_$__cuda_sm10x_tcgen05_guardrail_trap_phase_invalid_during_alloc) ;  /* 0x000000fc00e07944 */ /* 0x002fea0003c00000 */
.L_x_2:
[----:B------:R-:W-:Y:S05]  /*0320*/  WARPSYNC.ALL ;  /* 0x0000000000007948 */ /* 0x000fea0003800000 */
[----:B------:R-:W-:Y:S01]  /*0330*/  NOP ;  /* 0x0000000000007918 */ /* 0x000fe20000000000 */
.L_x_0:
[----:B------:R-:W2:Y:S01]  /*0340*/  LDC.64 R18, c[0x0][0x398] ;  /* 0x0000e600ff127b82 */ /* 0x000ea20000000a00 */
[----:B------:R-:W3:Y:S01]  /*0350*/  S2R R5, SR_CTAID.X ;  /* 0x0000000000057919 */ /* 0x000ee20000002500 */
[----:B------:R-:W4:Y:S01]  /*0360*/  LDCU UR13, c[0x0][0x3a0] ;  /* 0x00007400ff0d77ac */ /* 0x000f220008000800 */
[----:B------:R-:W5:Y:S01]  /*0370*/  S2R R147, SR_TID.X ;  /* 0x0000000000937919 */ /* 0x000f620000002100 */
[----:B------:R-:W1:Y:S04]  /*0380*/  LDCU.64 UR20, c[0x0][0x3a8] ;  /* 0x00007500ff1477ac */ /* 0x000e680008000a00 */
[----:B------:R-:W1:Y:S01]  /*0390*/  S2UR UR5, SR_CgaCtaId ;  /* 0x00000000000579c3 */ /* 0x000e620000008800 */
[----:B------:R-:W1:Y:S01]  /*03a0*/  LDCU.128 UR16, c[0x0][0x380] ;  /* 0x00007000ff1077ac */ /* 0x000e620008000c00 */
[----:B------:R-:W-:Y:S01]  /*03b0*/  UMOV UR10, 0x400 ;  /* 0x00000400000a7882 */ /* 0x000fe20000000000 */
[----:B------:R-:W1:Y:S01]  /*03c0*/  LDCU UR15, c[0x0][0x3b0] ;  /* 0x00007600ff0f77ac */ /* 0x000e620008000800 */
[----:B------:R-:W-:Y:S01]  /*03d0*/  UMOV UR7, 0x1 ;  /* 0x0000000100077882 */ /* 0x000fe20000000000 */
[----:B----4-:R-:W-:Y:S01]  /*03e0*/  UIADD3 UR8, UPT, UPT, UR13, 0x1f, URZ ;  /* 0x0000001f0d087890 */ /* 0x010fe2000fffe0ff */
[----:B------:R-:W4:Y:S01]  /*03f0*/  LDCU.64 UR22, c[0x0][0x358] ;  /* 0x00006b00ff1677ac */ /* 0x000f220008000a00 */
[----:B-12---:R-:W-:Y:S01]  /*0400*/  VIADD R0, R19, 0xff ;  /* 0x000000ff13007836 */ /* 0x006fe20000000000 */
[----:B------:R-:W-:Y:S01]  /*0410*/  IABS R11, R19 ;  /* 0x00000013000b7213 */ /* 0x000fe20000000000 */
[----:B------:R-:W-:Y:S01]  /*0420*/  UISETP.GT.AND UP1, UPT, UR8, 0x1f, UPT ;  /* 0x0000001f0800788c */ /* 0x000fe2000bf24270 */
[----:B------:R-:W-:Y:S01]  /*0430*/  ISETP.NE.AND P4, PT, R18, RZ, PT ;  /* 0x000000ff1200720c */ /* 0x000fe20003f85270 */
[----:B------:R-:W-:Y:S01]  /*0440*/  IMAD.U32 R146, RZ, RZ, UR20 ;  /* 0x00000014ff927e24 */ /* 0x000fe2000f8e00ff */
[----:B------:R-:W-:Y:S01]  /*0450*/  SHF.R.S32.HI R3, RZ, 0x1f, R0 ;  /* 0x0000001fff037819 */ /* 0x000fe20000011400 */
[----:B------:R-:W-:-:S02]  /*0460*/  USEL UR4, URZ, 0x4, !UP1 ;  /* 0x00000004ff047887 */ /* 0x000fc4000c800000 */
[----:B------:R-:W-:Y:S01]  /*0470*/  ULEA UR10, UR5, UR10, 0x18 ;  /* 0x0000000a050a7291 */ /* 0x000fe2000f8ec0ff */
[----:B------:R-:W-:Y:S02]  /*0480*/  LEA.HI R3, R3, R0, RZ, 0x8 ;  /* 0x0000000003037211 */ /* 0x000fe400078f40ff */
[----:B---3--:R-:W-:Y:S01]  /*0490*/  IABS R8, R5 ;  /* 0x0000000500087213 */ /* 0x008fe20000000000 */
[----:B------:R-:W-:Y:S01]  /*04a0*/  UIADD3 UR12, UPT, UPT, UR10, 0x1e000, URZ ;  /* 0x0001e0000a0c7890 */ /* 0x000fe2000fffe0ff */
[----:B------:R-:W-:Y:S01]  /*04b0*/  SHF.R.S32.HI R3, RZ, 0x8, R3 ;  /* 0x00000008ff037819 */ /* 0x000fe20000011403 */
[C---:B-----5:R-:W-:Y:S01]  /*04c0*/  IMAD.SHL.U32 R12, R147.reuse, 0x10, RZ ;  /* 0x00000010930c7824 */ /* 0x060fe200078e00ff */
[----:B------:R-:W-:-:S03]  /*04d0*/  LOP3.LUT R145, R147, 0x1f, RZ, 0xc0, !PT ;  /* 0x0000001f93917812 */ /* 0x000fc600078ec0ff */
[----:B------:R-:W-:-:S05]  /*04e0*/  IMAD.SHL.U32 R4, R3, 0x8, RZ ;  /* 0x0000000803047824 */ /* 0x000fca00078e00ff */
[-C--:B------:R-:W-:Y:S02]  /*04f0*/  IABS R7, R4.reuse ;  /* 0x0000000400077213 */ /* 0x080fe40000000000 */
[----:B------:R-:W-:Y:S02]  /*0500*/  IABS R10, R4 ;  /* 0x00000004000a7213 */ /* 0x000fe40000000000 */
[----:B------:R-:W1:Y:S08]  /*0510*/  I2F.RP R0, R7 ;  /* 0x0000000700007306 */ /* 0x000e700000209400 */
[----:B-1----:R-:W1:Y:S02]  /*0520*/  MUFU.RCP R0, R0 ;  /* 0x0000000000007308 */ /* 0x002e640000001000 */
[----:B-1----:R-:W-:-:S02]  /*0530*/  VIADD R2, R0, 0xffffffe ;  /* 0x0ffffffe00027836 */ /* 0x002fc40000000000 */
[----:B------:R-:W-:-:S04]  /*0540*/  IMAD.MOV R0, RZ, RZ, -R10 ;  /* 0x000000ffff007224 */ /* 0x000fc800078e0a0a */
[----:B------:R1:W2:Y:S02]  /*0550*/  F2I.FTZ.U32.TRUNC.NTZ R3, R2 ;  /* 0x0000000200037305 */ /* 0x0002a4000021f000 */
[----:B-1----:R-:W-:Y:S02]  /*0560*/  IMAD.MOV.U32 R2, RZ, RZ, RZ ;  /* 0x000000ffff027224 */ /* 0x002fe400078e00ff */
[----:B--2---:R-:W-:-:S04]  /*0570*/  IMAD.MOV R6, RZ, RZ, -R3 ;  /* 0x000000ffff067224 */ /* 0x004fc800078e0a03 */
[----:B------:R-:W-:Y:S02]  /*0580*/  IMAD R9, R6, R7, RZ ;  /* 0x0000000706097224 */ /* 0x000fe400078e02ff */
[----:B------:R-:W-:Y:S02]  /*0590*/  IMAD.MOV.U32 R6, RZ, RZ, R8 ;  /* 0x000000ffff067224 */ /* 0x000fe400078e0008 */
[----:B------:R-:W-:-:S06]  /*05a0*/  IMAD.HI.U32 R3, R3, R9, R2 ;  /* 0x0000000903037227 */ /* 0x000fcc00078e0002 */
[----:B------:R-:W-:-:S04]  /*05b0*/  IMAD.HI.U32 R3, R3, R6, RZ ;  /* 0x0000000603037227 */ /* 0x000fc800078e00ff */
[----:B------:R-:W-:Y:S01]  /*05c0*/  IMAD R0, R3, R0, R6 ;  /* 0x0000000003007224 */ /* 0x000fe200078e0206 */
[----:B------:R-:W-:Y:S04]  /*05d0*/  BAR.SYNC.DEFER_BLOCKING 0x0 ;  /* 0x0000000000007b1d */ /* 0x000fe80000010000 */
[----:B------:R-:W-:-:S13]  /*05e0*/  ISETP.GT.U32.AND P1, PT, R7, R0, PT ;  /* 0x000000000700720c */ /* 0x000fda0003f24070 */
[----:B------:R-:W-:Y:S02]  /*05f0*/  @!P1 IMAD.IADD R0, R0, 0x1, -R7 ;  /* 0x0000000100009824 */ /* 0x000fe400078e0a07 */
[----:B------:R-:W-:Y:S01]  /*0600*/  @!P1 VIADD R3, R3, 0x1 ;  /* 0x0000000103039836 */ /* 0x000fe20000000000 */
[----:B------:R-:W-:Y:S02]  /*0610*/  ISETP.NE.AND P1, PT, R4, RZ, PT ;  /* 0x000000ff0400720c */ /* 0x000fe40003f25270 */
[----:B------:R-:W-:Y:S02]  /*0620*/  ISETP.GE.U32.AND P0, PT, R0, R7, PT ;  /* 0x000000070000720c */ /* 0x000fe40003f06070 */
[----:B------:R-:W-:-:S04]  /*0630*/  LOP3.LUT R0, R5, R4, RZ, 0x3c, !PT ;  /* 0x0000000405007212 */ /* 0x000fc800078e3cff */
[----:B------:R-:W-:Y:S01]  /*0640*/  ISETP.GE.AND P2, PT, R0, RZ, PT ;  /* 0x000000ff0000720c */ /* 0x000fe20003f46270 */
[----:B------:R-:W-:-:S06]  /*0650*/  VIADD R0, R18, 0x3f ;  /* 0x0000003f12007836 */ /* 0x000fcc0000000000 */
[----:B------:R-:W-:-:S04]  /*0660*/  @P0 VIADD R3, R3, 0x1 ;  /* 0x0000000103030836 */ /* 0x000fc80000000000 */
[----:B------:R-:W-:Y:S01]  /*0670*/  IMAD.MOV.U32 R2, RZ, RZ, R3 ;  /* 0x000000ffff027224 */ /* 0x000fe200078e0003 */
[----:B------:R-:W-:-:S03]  /*0680*/  SHF.R.S32.HI R3, RZ, 0x1f, R0 ;  /* 0x0000001fff037819 */ /* 0x000fc60000011400 */
[----:B------:R-:W-:Y:S01]  /*0690*/  @!P2 IMAD.MOV R2, RZ, RZ, -R2 ;  /* 0x000000ffff02a224 */ /* 0x000fe200078e0a02 */
[----:B------:R-:W-:Y:S02]  /*06a0*/  @!P1 LOP3.LUT R2, RZ, R4, RZ, 0x33, !PT ;  /* 0x00000004ff029212 */ /* 0x000fe400078e33ff */
[----:B------:R-:W-:-:S03]  /*06b0*/  LEA.HI R3, R3, R0, RZ, 0x6 ;  /* 0x0000000003037211 */ /* 0x000fc600078f30ff */
[----:B------:R-:W-:Y:S02]  /*06c0*/  IMAD.SHL.U32 R22, R2, 0x8, RZ ;  /* 0x0000000802167824 */ /* 0x000fe400078e00ff */
[----:B------:R-:W-:-:S03]  /*06d0*/  IMAD.MOV R2, RZ, RZ, -R2 ;  /* 0x000000ffff027224 */ /* 0x000fc600078e0a02 */
[----:B------:R-:W-:Y:S01]  /*06e0*/  LEA.HI.SX32 R3, R3, -R22, 0x1a ;  /* 0x8000001603037211 */ /* 0x000fe200078fd2ff */
[----:B------:R-:W-:Y:S02]  /*06f0*/  IMAD R10, R4, R2, R5 ;  /* 0x00000002040a7224 */ /* 0x000fe400078e0205 */
[----:B------:R-:W-:Y:S01]  /*0700*/  IMAD.MOV.U32 R5, RZ, RZ, R11 ;  /* 0x000000ffff057224 */ /* 0x000fe200078e000b */
[----:B------:R-:W-:Y:S02]  /*0710*/  VIMNMX R27, PT, PT, R3, 0x8, PT ;  /* 0x00000008031b7848 */ /* 0x000fe40003fe0100 */
[----:B------:R-:W-:Y:S01]  /*0720*/  IABS R3, R18 ;  /* 0x0000001200037213 */ /* 0x000fe20000000000 */
[----:B------:R-:W-:Y:S01]  /*0730*/  I2F.RP R4, R5 ;  /* 0x0000000500047306 */ /* 0x000fe20000209400 */
[----:B------:R-:W-:-:S07]  /*0740*/  IABS R9, R27 ;  /* 0x0000001b00097213 */ /* 0x000fce0000000000 */
[----:B------:R-:W1:Y:S08]  /*0750*/  I2F.RP R0, R9 ;  /* 0x0000000900007306 */ /* 0x000e700000209400 */
[----:B------:R-:W2:Y:S08]  /*0760*/  I2F.RP R2, R3 ;  /* 0x0000000300027306 */ /* 0x000eb00000209400 */
[----:B-1----:R-:W1:Y:S08]  /*0770*/  MUFU.RCP R0, R0 ;  /* 0x0000000000007308 */ /* 0x002e700000001000 */
[----:B--2---:R-:W-:Y:S08]  /*0780*/  MUFU.RCP R2, R2 ;  /* 0x0000000200027308 */ /* 0x004ff00000001000 */
[----:B------:R-:W-:Y:S01]  /*0790*/  MUFU.RCP R4, R4 ;  /* 0x0000000400047308 */ /* 0x000fe20000001000 */
[----:B-1----:R-:W-:Y:S01]  /*07a0*/  VIADD R6, R0, 0xffffffe ;  /* 0x0ffffffe00067836 */ /* 0x002fe20000000000 */
[----:B------:R-:W-:-:S06]  /*07b0*/  IABS R0, R10 ;  /* 0x0000000a00007213 */ /* 0x000fcc0000000000 */
[----:B------:R1:W2:Y:S02]  /*07c0*/  F2I.FTZ.U32.TRUNC.NTZ R7, R6 ;  /* 0x0000000600077305 */ /* 0x0002a4000021f000 */
[----:B-1----:R-:W-:Y:S02]  /*07d0*/  IMAD.MOV.U32 R6, RZ, RZ, RZ ;  /* 0x000000ffff067224 */ /* 0x002fe400078e00ff */
[----:B--2---:R-:W-:-:S04]  /*07e0*/  IMAD.MOV R8, RZ, RZ, -R7 ;  /* 0x000000ffff087224 */ /* 0x004fc800078e0a07 */
[----:B------:R-:W-:Y:S01]  /*07f0*/  IMAD R11, R8, R9, RZ ;  /* 0x00000009080b7224 */ /* 0x000fe200078e02ff */
[----:B------:R-:W-:-:S03]  /*0800*/  IABS R8, R27 ;  /* 0x0000001b00087213 */ /* 0x000fc60000000000 */
[----:B------:R-:W-:Y:S01]  /*0810*/  IMAD.HI.U32 R6, R7, R11, R6 ;  /* 0x0000000b07067227 */ /* 0x000fe200078e0006 */
[----:B------:R-:W-:-:S03]  /*0820*/  LOP3.LUT R11, R147, 0x3f, RZ, 0xc0, !PT ;  /* 0x0000003f930b7812 */ /* 0x000fc600078ec0ff */
[----:B------:R-:W-:Y:S02]  /*0830*/  IMAD.MOV.U32 R7, RZ, RZ, R0 ;  /* 0x000000ffff077224 */ /* 0x000fe400078e0000 */
[----:B------:R-:W-:Y:S02]  /*0840*/  IMAD.MOV R0, RZ, RZ, -R8 ;  /* 0x000000ffff007224 */ /* 0x000fe400078e0a08 */
[----:B------:R-:W-:-:S04]  /*0850*/  IMAD.HI.U32 R6, R6, R7, RZ ;  /* 0x0000000706067227 */ /* 0x000fc800078e00ff */
[----:B------:R-:W-:Y:S02]  /*0860*/  IMAD R0, R6, R0, R7 ;  /* 0x0000000006007224 */ /* 0x000fe400078e0207 */
[----:B------:R-:W-:Y:S01]  /*0870*/  VIADD R7, R2, 0xffffffe ;  /* 0x0ffffffe02077836 */ /* 0x000fe20000000000 */
[--C-:B------:R-:W-:Y:S01]  /*0880*/  SHF.R.U32.HI R2, RZ, 0x5, R147.reuse ;  /* 0x00000005ff027819 */ /* 0x100fe20000011693 */
[----:B------:R-:W-:Y:S01]  /*0890*/  VIADD R8, R4, 0xffffffe ;  /* 0x0ffffffe04087836 */ /* 0x000fe20000000000 */
[----:B------:R-:W-:Y:S02]  /*08a0*/  ISETP.GT.U32.AND P1, PT, R9, R0, PT ;  /* 0x000000000900720c */ /* 0x000fe40003f24070 */
[----:B------:R-:W-:Y:S01]  /*08b0*/  R2UR UR14, R2 ;  /* 0x00000000020e72ca */ /* 0x000fe200000e0000 */
[----:B------:R-:W1:Y:S01]  /*08c0*/  F2I.FTZ.U32.TRUNC.NTZ R7, R7 ;  /* 0x0000000700077305 */ /* 0x000e62000021f000 */
[----:B------:R-:W-:Y:S02]  /*08d0*/  LOP3.LUT R2, R12, 0x70, RZ, 0xc0, !PT ;  /* 0x000000700c027812 */ /* 0x000fe400078ec0ff */
[----:B------:R-:W-:-:S03]  /*08e0*/  SHF.R.U32.HI R4, RZ, 0x5, R147 ;  /* 0x00000005ff047819 */ /* 0x000fc60000011693 */
[----:B------:R-:W-:-:S04]  /*08f0*/  IMAD R13, R11, 0x80, R2 ;  /* 0x000000800b0d7824 */ /* 0x000fc800078e0202 */
[----:B------:R-:W-:Y:S02]  /*0900*/  @!P1 IMAD.IADD R0, R0, 0x1, -R9 ;  /* 0x0000000100009824 */ /* 0x000fe400078e0a09 */
[----:B------:R-:W-:Y:S01]  /*0910*/  @!P1 VIADD R6, R6, 0x1 ;  /* 0x0000000106069836 */ /* 0x000fe20000000000 */
[----:B------:R-:W-:Y:S02]  /*0920*/  ISETP.NE.AND P1, PT, R27, RZ, PT ;  /* 0x000000ff1b00720c */ /* 0x000fe40003f25270 */
[----:B------:R-:W-:Y:S02]  /*0930*/  ISETP.GE.U32.AND P0, PT, R0, R9, PT ;  /* 0x000000090000720c */ /* 0x000fe40003f06070 */
[----:B------:R-:W-:Y:S02]  /*0940*/  LOP3.LUT R0, R10, R27, RZ, 0x3c, !PT ;  /* 0x0000001b0a007212 */ /* 0x000fe400078e3cff */
[----:B------:R-:W-:Y:S02]  /*0950*/  LOP3.LUT R9, R147, 0x60, RZ, 0xc0, !PT ;  /* 0x0000006093097812 */ /* 0x000fe400078ec0ff */
[----:B------:R-:W-:-:S02]  /*0960*/  ISETP.GE.AND P2, PT, R0, RZ, PT ;  /* 0x000000ff0000720c */ /* 0x000fc40003f46270 */
[----:B------:R-:W-:Y:S02]  /*0970*/  R2UR UR29, R9 ;  /* 0x00000000091d72ca */ /* 0x000fe400000e0000 */
[----:B------:R-:W2:Y:S01]  /*0980*/  F2I.FTZ.U32.TRUNC.NTZ R9, R8 ;  /* 0x0000000800097305 */ /* 0x000ea2000021f000 */
[----:B------:R-:W-:Y:S02]  /*0990*/  LOP3.LUT R0, R147, 0x40, RZ, 0xc0, !PT ;  /* 0x0000004093007812 */ /* 0x000fe400078ec0ff */
[----:B------:R-:W-:Y:S02]  /*09a0*/  @P0 VIADD R6, R6, 0x1 ;  /* 0x0000000106060836 */ /* 0x000fe40000000000 */
[----:B------:R-:W-:Y:S02]  /*09b0*/  LEA.HI R0, R0, R13, RZ, 0x1c ;  /* 0x0000000d00007211 */ /* 0x000fe400078fe0ff */
[----:B------:R-:W-:Y:S01]  /*09c0*/  IMAD.MOV.U32 R12, RZ, RZ, R6 ;  /* 0x000000ffff0c7224 */ /* 0x000fe200078e0006 */
[----:B------:R-:W-:Y:S01]  /*09d0*/  SGXT.U32 R13, R4, 0x2 ;  /* 0x00000002040d781a */ /* 0x000fe20000000000 */
[----:B-1----:R-:W-:-:S02]  /*09e0*/  IMAD.MOV R6, RZ, RZ, -R7 ;  /* 0x000000ffff067224 */ /* 0x002fc400078e0a07 */
[----:B------:R-:W-:Y:S01]  /*09f0*/  @!P2 IMAD.MOV R12, RZ, RZ, -R12 ;  /* 0x000000ffff0ca224 */ /* 0x000fe200078e0a0c */
[----:B------:R-:W-:Y:S01]  /*0a00*/  @!P1 LOP3.LUT R12, RZ, R27, RZ, 0x33, !PT ;  /* 0x0000001bff0c9212 */ /* 0x000fe200078e33ff */
[----:B------:R-:W-:Y:S02]  /*0a10*/  IMAD.MOV.U32 R2, RZ, RZ, R6 ;  /* 0x000000ffff027224 */ /* 0x000fe400078e0006 */
[----:B------:R-:W-:Y:S02]  /*0a20*/  IMAD.MOV.U32 R6, RZ, RZ, RZ ;  /* 0x000000ffff067224 */ /* 0x000fe400078e00ff */
[----:B------:R-:W-:Y:S02]  /*0a30*/  IMAD R15, R2, R3, RZ ;  /* 0x00000003020f7224 */ /* 0x000fe400078e02ff */
[----:B------:R-:W-:Y:S02]  /*0a40*/  IMAD.SHL.U32 R2, R12, 0x100, RZ ;  /* 0x000001000c027824 */ /* 0x000fe400078e00ff */
[----:B--2---:R-:W-:-:S02]  /*0a50*/  IMAD.MOV R8, RZ, RZ, -R9 ;  /* 0x000000ffff087224 */ /* 0x004fc400078e0a09 */
[----:B------:R-:W-:Y:S01]  /*0a60*/  IMAD.HI.U32 R7, R7, R15, R6 ;  /* 0x0000000f07077227 */ /* 0x000fe200078e0006 */
[----:B------:R-:W-:-:S03]  /*0a70*/  LOP3.LUT R6, R2, R13, RZ, 0xfc, !PT ;  /* 0x0000000d02067212 */ /* 0x000fc600078efcff */
[----:B------:R-:W-:Y:S01]  /*0a80*/  IMAD R17, R8, R5, RZ ;  /* 0x0000000508117224 */ /* 0x000fe200078e02ff */
[C---:B------:R-:W-:Y:S01]  /*0a90*/  LOP3.LUT R25, R6.reuse, 0x4, RZ, 0xfc, !PT ;  /* 0x0000000406197812 */ /* 0x040fe200078efcff */
[----:B------:R-:W-:Y:S01]  /*0aa0*/  IMAD.MOV.U32 R8, RZ, RZ, RZ ;  /* 0x000000ffff087224 */ /* 0x000fe200078e00ff */
[C---:B------:R-:W-:Y:S02]  /*0ab0*/  LOP3.LUT R21, R6.reuse, 0x8, RZ, 0xfc, !PT ;  /* 0x0000000806157812 */ /* 0x040fe400078efcff */
[----:B------:R-:W-:Y:S01]  /*0ac0*/  IABS R15, R25 ;  /* 0x00000019000f7213 */ /* 0x000fe20000000000 */
[----:B------:R-:W-:Y:S01]  /*0ad0*/  IMAD.HI.U32 R4, R9, R17, R8 ;  /* 0x0000001109047227 */ /* 0x000fe200078e0008 */
[----:B------:R-:W-:Y:S02]  /*0ae0*/  IABS R16, R21 ;  /* 0x0000001500107213 */ /* 0x000fe40000000000 */
[C---:B------:R-:W-:Y:S01]  /*0af0*/  LOP3.LUT R37, R6.reuse, 0x34, RZ, 0xfc, !PT ;  /* 0x0000003406257812 */ /* 0x040fe200078efcff */
[----:B------:R-:W-:Y:S01]  /*0b00*/  IMAD.MOV R8, RZ, RZ, -R12 ;  /* 0x000000ffff087224 */ /* 0x000fe200078e0a0c */
[----:B------:R-:W-:Y:S01]  /*0b10*/  LOP3.LUT R23, R6, 0xc, RZ, 0xfc, !PT ;  /* 0x0000000c06177812 */ /* 0x000fe200078efcff */
[----:B------:R-:W-:Y:S01]  /*0b20*/  IMAD.HI.U32 R12, R4, R16, RZ ;  /* 0x00000010040c7227 */ /* 0x000fe200078e00ff */
[----:B------:R-:W-:-:S02]  /*0b30*/  IABS R38, R37 ;  /* 0x0000002500267213 */ /* 0x000fc40000000000 */
[----:B------:R-:W-:Y:S01]  /*0b40*/  IABS R14, R6 ;  /* 0x00000006000e7213 */ /* 0x000fe20000000000 */
[----:B------:R-:W-:Y:S01]  /*0b50*/  IMAD R8, R27, R8, R10 ;  /* 0x000000081b087224 */ /* 0x000fe200078e020a */
[----:B------:R-:W-:Y:S01]  /*0b60*/  LOP3.LUT R27, R6, 0x20, RZ, 0xfc, !PT ;  /* 0x00000020061b7812 */ /* 0x000fe200078efcff */
[----:B------:R-:W-:Y:S01]  /*0b70*/  IMAD.HI.U32 R10, R4, R15, RZ ;  /* 0x0000000f040a7227 */ /* 0x000fe200078e00ff */
[----:B------:R-:W-:Y:S02]  /*0b80*/  IABS R20, R23 ;  /* 0x0000001700147213 */ /* 0x000fe40000000000 */
[----:B------:R-:W-:Y:S01]  /*0b90*/  IABS R28, R27 ;  /* 0x0000001b001c7213 */ /* 0x000fe20000000000 */
[----:B------:R-:W-:Y:S01]  /*0ba0*/  IMAD.IADD R8, R22, 0x1, R8 ;  /* 0x0000000116087824 */ /* 0x000fe200078e0208 */
[C---:B------:R-:W-:Y:S01]  /*0bb0*/  LOP3.LUT R49, R6.reuse, 0x48, RZ, 0xfc, !PT ;  /* 0x0000004806317812 */ /* 0x040fe200078efcff */
[----:B------:R-:W-:Y:S01]  /*0bc0*/  IMAD.MOV R10, RZ, RZ, -R10 ;  /* 0x000000ffff0a7224 */ /* 0x000fe200078e0a0a */
[----:B------:R-:W-:Y:S01]  /*0bd0*/  LOP3.LUT R29, R6, 0x1c, RZ, 0xfc, !PT ;  /* 0x0000001c061d7812 */ /* 0x000fe200078efcff */
[----:B------:R-:W-:Y:S01]  /*0be0*/  IMAD.MOV R17, RZ, RZ, -R12 ;  /* 0x000000ffff117224 */ /* 0x000fe200078e0a0c */
[----:B------:R-:W-:Y:S01]  /*0bf0*/  IABS R50, R49 ;  /* 0x0000003100327213 */ /* 0x000fe20000000000 */
[----:B------:R-:W-:Y:S01]  /*0c00*/  IMAD R46, R8, 0x40, R11 ;  /* 0x00000040082e7824 */ /* 0x000fe200078e020b */
[C---:B------:R-:W-:Y:S01]  /*0c10*/  LOP3.LUT R35, R6.reuse, 0x10, RZ, 0xfc, !PT ;  /* 0x0000001006237812 */ /* 0x040fe200078efcff */
[C---:B------:R-:W-:Y:S01]  /*0c20*/  IMAD R8, R5.reuse, R10, R15 ;  /* 0x0000000a05087224 */ /* 0x040fe200078e020f */
[----:B------:R-:W-:Y:S01]  /*0c30*/  IABS R26, R29 ;  /* 0x0000001d001a7213 */ /* 0x000fe20000000000 */
[----:B------:R-:W-:Y:S01]  /*0c40*/  IMAD R10, R5, R17, R16 ;  /* 0x00000011050a7224 */ /* 0x000fe200078e0210 */
[----:B------:R-:W-:Y:S01]  /*0c50*/  LOP3.LUT R59, R6, 0x5c, RZ, 0xfc, !PT ;  /* 0x0000005c063b7812 */ /* 0x000fe200078efcff */
[----:B------:R-:W-:Y:S01]  /*0c60*/  IMAD.HI.U32 R16, R4, R28, RZ ;  /* 0x0000001c04107227 */ /* 0x000fe200078e00ff */
[C---:B------:R-:W-:Y:S01]  /*0c70*/  LOP3.LUT R31, R6.reuse, 0x18, RZ, 0xfc, !PT ;  /* 0x00000018061f7812 */ /* 0x040fe200078efcff */
[----:B------:R1:W-:Y:S01]  /*0c80*/  STL [R1], R46 ;  /* 0x0000002e01007387 */ /* 0x0003e20000100800 */
[----:B------:R-:W-:Y:S01]  /*0c90*/  IABS R60, R59 ;  /* 0x0000003b003c7213 */ /* 0x000fe20000000000 */
[----:B------:R-:W-:Y:S01]  /*0ca0*/  IMAD.MOV R16, RZ, RZ, -R16 ;  /* 0x000000ffff107224 */ /* 0x000fe200078e0a10 */
[----:B------:R-:W-:Y:S01]  /*0cb0*/  LOP3.LUT R39, R6, 0x30, RZ, 0xfc, !PT ;  /* 0x0000003006277812 */ /* 0x000fe200078efcff */
[----:B------:R-:W-:Y:S01]  /*0cc0*/  IMAD.HI.U32 R9, R4, R14, RZ ;  /* 0x0000000e04097227 */ /* 0x000fe200078e00ff */
[----:B------:R-:W-:-:S02]  /*0cd0*/  IABS R24, R31 ;  /* 0x0000001f00187213 */ /* 0x000fc40000000000 */
[----:B------:R-:W-:Y:S01]  /*0ce0*/  LOP3.LUT R45, R6, 0x24, RZ, 0xfc, !PT ;  /* 0x00000024062d7812 */ /* 0x000fe200078efcff */
[C---:B------:R-:W-:Y:S01]  /*0cf0*/  IMAD R28, R5.reuse, R16, R28 ;  /* 0x00000010051c7224 */ /* 0x040fe200078e021c */
[----:B------:R-:W-:Y:S01]  /*0d00*/  IABS R36, R39 ;  /* 0x0000002700247213 */ /* 0x000fe20000000000 */
[----:B------:R-:W-:Y:S01]  /*0d10*/  IMAD.HI.U32 R16, R4, R38, RZ ;  /* 0x0000002604107227 */ /* 0x000fe200078e00ff */
[C---:B------:R-:W-:Y:S02]  /*0d20*/  LOP3.LUT R69, R6.reuse, 0x70, RZ, 0xfc, !PT ;  /* 0x0000007006457812 */ /* 0x040fe400078efcff */
[----:B------:R-:W-:Y:S01]  /*0d30*/  LOP3.LUT R41, R6, 0x2c, RZ, 0xfc, !PT ;  /* 0x0000002c06297812 */ /* 0x000fe200078efcff */
[----:B------:R-:W-:Y:S01]  /*0d40*/  IMAD.HI.U32 R13, R4, R20, RZ ;  /* 0x00000014040d7227 */ /* 0x000fe200078e00ff */
[----:B------:R-:W-:Y:S02]  /*0d50*/  IABS R30, R45 ;  /* 0x0000002d001e7213 */ /* 0x000fe40000000000 */
[----:B------:R-:W-:Y:S01]  /*0d60*/  IABS R72, R69 ;  /* 0x0000004500487213 */ /* 0x000fe20000000000 */
[----:B------:R-:W-:Y:S01]  /*0d70*/  IMAD.MOV R16, RZ, RZ, -R16 ;  /* 0x000000ffff107224 */ /* 0x000fe200078e0a10 */
[C---:B------:R-:W-:Y:S01]  /*0d80*/  LOP3.LUT R51, R6.reuse, 0x44, RZ, 0xfc, !PT ;  /* 0x0000004406337812 */ /* 0x040fe200078efcff */
[----:B------:R-:W-:Y:S01]  /*0d90*/  IMAD.MOV R9, RZ, RZ, -R9 ;  /* 0x000000ffff097224 */ /* 0x000fe200078e0a09 */
[----:B------:R-:W-:Y:S01]  /*0da0*/  IABS R34, R41 ;  /* 0x0000002900227213 */ /* 0x000fe20000000000 */
[----:B------:R-:W-:Y:S01]  /*0db0*/  IMAD.MOV R13, RZ, RZ, -R13 ;  /* 0x000000ffff0d7224 */ /* 0x000fe200078e0a0d */
[----:B------:R-:W-:Y:S01]  /*0dc0*/  LOP3.LUT R57, R6, 0x38, RZ, 0xfc, !PT ;  /* 0x0000003806397812 */ /* 0x000fe200078efcff */
[----:B------:R-:W-:Y:S01]  /*0dd0*/  IMAD R38, R5, R16, R38 ;  /* 0x0000001005267224 */ /* 0x000fe200078e0226 */
[----:B------:R-:W-:Y:S01]  /*0de0*/  IABS R48, R51 ;  /* 0x0000003300307213 */ /* 0x000fe20000000000 */
[----:B------:R-:W-:Y:S01]  /*0df0*/  IMAD.HI.U32 R16, R4, R50, RZ ;  /* 0x0000003204107227 */ /* 0x000fe200078e00ff */
[----:B------:R-:W-:-:S02]  /*0e00*/  LOP3.LUT R79, R6, 0x84, RZ, 0xfc, !PT ;  /* 0x00000084064f7812 */ /* 0x000fc400078efcff */
[----:B------:R-:W-:Y:S01]  /*0e10*/  LOP3.LUT R53, R6, 0x40, RZ, 0xfc, !PT ;  /* 0x0000004006357812 */ /* 0x000fe200078efcff */
[C---:B------:R-:W-:Y:S01]  /*0e20*/  IMAD R12, R5.reuse, R9, R14 ;  /* 0x00000009050c7224 */ /* 0x040fe200078e020e */
[----:B------:R-:W-:Y:S01]  /*0e30*/  IABS R40, R57 ;  /* 0x0000003900287213 */ /* 0x000fe20000000000 */
[C---:B------:R-:W-:Y:S01]  /*0e40*/  IMAD R14, R5.reuse, R13, R20 ;  /* 0x0000000d050e7224 */ /* 0x040fe200078e0214 */
[----:B------:R-:W-:Y:S01]  /*0e50*/  IABS R20, R35 ;  /* 0x0000002300147213 */ /* 0x000fe20000000000 */
[----:B------:R-:W-:Y:S01]  /*0e60*/  IMAD.MOV R16, RZ, RZ, -R16 ;  /* 0x000000ffff107224 */ /* 0x000fe200078e0a10 */
[----:B------:R-:W-:Y:S01]  /*0e70*/  IABS R82, R79 ;  /* 0x0000004f00527213 */ /* 0x000fe20000000000 */
[----:B------:R-:W-:Y:S01]  /*0e80*/  IMAD.HI.U32 R15, R4, R26, RZ ;  /* 0x0000001a040f7227 */ /* 0x000fe200078e00ff */
[C---:B------:R-:W-:Y:S02]  /*0e90*/  LOP3.LUT R61, R6.reuse, 0x58, RZ, 0xfc, !PT ;  /* 0x00000058063d7812 */ /* 0x040fe400078efcff */
[----:B------:R-:W-:Y:S01]  /*0ea0*/  IABS R44, R53 ;  /* 0x00000035002c7213 */ /* 0x000fe20000000000 */
[----:B------:R-:W-:Y:S01]  /*0eb0*/  IMAD R50, R5, R16, R50 ;  /* 0x0000001005327224 */ /* 0x000fe200078e0232 */
[----:B------:R-:W-:Y:S01]  /*0ec0*/  LOP3.LUT R67, R6, 0x4c, RZ, 0xfc, !PT ;  /* 0x0000004c06437812 */ /* 0x000fe200078efcff */
[----:B------:R-:W-:Y:S01]  /*0ed0*/  IMAD.HI.U32 R9, R4, R20, RZ ;  /* 0x0000001404097227 */ /* 0x000fe200078e00ff */
[----:B------:R-:W-:-:S02]  /*0ee0*/  IABS R58, R61 ;  /* 0x0000003d003a7213 */ /* 0x000fc40000000000 */
[C---:B------:R-:W-:Y:S01]  /*0ef0*/  LOP3.LUT R89, R6.reuse, 0x98, RZ, 0xfc, !PT ;  /* 0x0000009806597812 */ /* 0x040fe200078efcff */
[----:B------:R-:W-:Y:S01]  /*0f00*/  IMAD.MOV R15, RZ, RZ, -R15 ;  /* 0x000000ffff0f7224 */ /* 0x000fe200078e0a0f */
[----:B------:R-:W-:Y:S01]  /*0f10*/  LOP3.LUT R63, R6, 0x54, RZ, 0xfc, !PT ;  /* 0x00000054063f7812 */ /* 0x000fe200078efcff */
[C---:B------:R-:W-:Y:S01]  /*0f20*/  IMAD.HI.U32 R16, R4.reuse, R60, RZ ;  /* 0x0000003c04107227 */ /* 0x040fe200078e00ff */
[----:B------:R-:W-:Y:S02]  /*0f30*/  IABS R52, R67 ;  /* 0x0000004300347213 */ /* 0x000fe40000000000 */
[----:B------:R-:W-:Y:S01]  /*0f40*/  IABS R92, R89 ;  /* 0x00000059005c7213 */ /* 0x000fe20000000000 */
[----:B------:R-:W-:Y:S01]  /*0f50*/  IMAD.HI.U32 R13, R4, R24, RZ ;  /* 0x00000018040d7227 */ /* 0x000fe200078e00ff */
[C---:B------:R-:W-:Y:S02]  /*0f60*/  LOP3.LUT R71, R6.reuse, 0x6c, RZ, 0xfc, !PT ;  /* 0x0000006c06477812 */ /* 0x040fe400078efcff */
[----:B------:R-:W-:Y:S01]  /*0f70*/  IABS R56, R63 ;  /* 0x0000003f00387213 */ /* 0x000fe20000000000 */
[----:B------:R-:W-:Y:S01]  /*0f80*/  IMAD.MOV R9, RZ, RZ, -R9 ;  /* 0x000000ffff097224 */ /* 0x000fe200078e0a09 */
[C---:B------:R-:W-:Y:S01]  /*0f90*/  LOP3.LUT R77, R6.reuse, 0x60, RZ, 0xfc, !PT ;  /* 0x00000060064d7812 */ /* 0x040fe200078efcff */
[----:B------:R-:W-:Y:S01]  /*0fa0*/  IMAD R26, R5, R15, R26 ;  /* 0x0000000f051a7224 */ /* 0x000fe200078e021a */
[----:B------:R-:W-:Y:S01]  /*0fb0*/  IABS R70, R71 ;  /* 0x0000004700467213 */ /* 0x000fe20000000000 */
[----:B------:R-:W-:Y:S01]  /*0fc0*/  IMAD.MOV R16, RZ, RZ, -R16 ;  /* 0x000000ffff107224 */ /* 0x000fe200078e0a10 */
[----:B------:R-:W-:Y:S01]  /*0fd0*/  LOP3.LUT R99, R6, 0xac, RZ, 0xfc, !PT ;  /* 0x000000ac06637812 */ /* 0x000fe200078efcff */
[----:B------:R-:W-:Y:S01]  /*0fe0*/  IMAD.HI.U32 R15, R4, R36, RZ ;  /* 0x00000024040f7227 */ /* 0x000fe200078e00ff */
[----:B------:R-:W-:-:S02]  /*0ff0*/  LOP3.LUT R73, R6, 0x68, RZ, 0xfc, !PT ;  /* 0x0000006806497812 */ /* 0x000fc400078efcff */
[----:B------:R-:W-:Y:S01]  /*1000*/  IABS R62, R77 ;  /* 0x0000004d003e7213 */ /* 0x000fe20000000000 */
[----:B------:R-:W-:Y:S01]  /*1010*/  IMAD.MOV R13, RZ, RZ, -R13 ;  /* 0x000000ffff0d7224 */ /* 0x000fe200078e0a0d */
[----:B------:R-:W-:Y:S01]  /*1020*/  IABS R102, R99 ;  /* 0x0000006300667213 */ /* 0x000fe20000000000 */
[C---:B------:R-:W-:Y:S01]  /*1030*/  IMAD R20, R5.reuse, R9, R20 ;  /* 0x0000000905147224 */ /* 0x040fe200078e0214 */
[----:B------:R-:W-:Y:S01]  /*1040*/  LOP3.LUT R81, R6, 0x80, RZ, 0xfc, !PT ;  /* 0x0000008006517812 */ /* 0x000fe200078efcff */
[----:B------:R-:W-:Y:S01]  /*1050*/  IMAD R60, R5, R16, R60 ;  /* 0x00000010053c7224 */ /* 0x000fe200078e023c */
[----:B------:R-:W-:Y:S01]  /*1060*/  IABS R66, R73 ;  /* 0x0000004900427213 */ /* 0x000fe20000000000 */
[----:B------:R-:W-:Y:S01]  /*1070*/  IMAD.HI.U32 R9, R4, R30, RZ ;  /* 0x0000001e04097227 */ /* 0x000fe200078e00ff */
[C---:B------:R-:W-:Y:S02]  /*1080*/  LOP3.LUT R87, R6.reuse, 0x74, RZ, 0xfc, !PT ;  /* 0x0000007406577812 */ /* 0x040fe400078efcff */
[----:B------:R-:W-:Y:S01]  /*1090*/  IABS R80, R81 ;  /* 0x0000005100507213 */ /* 0x000fe20000000000 */
[----:B------:R-:W-:Y:S01]  /*10a0*/  IMAD.MOV R15, RZ, RZ, -R15 ;  /* 0x000000ffff0f7224 */ /* 0x000fe200078e0a0f */
[----:B------:R-:W-:Y:S01]  /*10b0*/  LOP3.LUT R109, R6, 0xc0, RZ, 0xfc, !PT ;  /* 0x000000c0066d7812 */ /* 0x000fe200078efcff */
[----:B------:R-:W-:Y:S01]  /*10c0*/  IMAD.HI.U32 R16, R4, R72, RZ ;  /* 0x0000004804107227 */ /* 0x000fe200078e00ff */
[----:B------:R-:W-:-:S02]  /*10d0*/  LOP3.LUT R83, R6, 0x7c, RZ, 0xfc, !PT ;  /* 0x0000007c06537812 */ /* 0x000fc400078efcff */
[----:B------:R-:W-:Y:S01]  /*10e0*/  IABS R74, R87 ;  /* 0x00000057004a7213 */ /* 0x000fe20000000000 */
[C---:B------:R-:W-:Y:S01]  /*10f0*/  IMAD R24, R5.reuse, R13, R24 ;  /* 0x0000000d05187224 */ /* 0x040fe200078e0218 */
        /* <DEDUP_REMOVED lines=39> */
[----:B------:R-:W-:-:S02]  /*1370*/  IABS R108, R113 ;  /* 0x00000071006c7213 */ /* 0x000fc40000000000 */
[C---:B------:R-:W-:Y:S01]  /*1380*/  LOP3.LUT R127, R6.reuse, 0xc4, RZ, 0xfc, !PT ;  /* 0x000000c4067f7812 */ /* 0x040fe200078efcff */
        /* <DEDUP_REMOVED lines=17> */
[----:B------:R-:W-:Y:S02]  /*14a0*/  IABS R130, R133 ;  /* 0x0000008500827213 */ /* 0x000fe40000000000 */
[C---:B------:R-:W-:Y:S01]  /*14b0*/  LOP3.LUT R139, R6.reuse, 0xe8, RZ, 0xfc, !PT ;  /* 0x000000e8068b7812 */ /* 0x040fe200078efcff */
[----:B------:R-:W-:Y:S01]  /*14c0*/  IMAD.MOV R9, RZ, RZ, -R9 ;  /* 0x000000ffff097224 */ /* 0x000fe200078e0a09 */
[----:B------:R-:W-:Y:S01]  /*14d0*/  LOP3.LUT R141, R6, 0xec, RZ, 0xfc, !PT ;  /* 0x000000ec068d7812 */ /* 0x000fe200078efcff */
[----:B------:R-:W-:Y:S01]  /*14e0*/  IMAD R58, R5, R15, R58 ;  /* 0x0000000f053a7224 */ /* 0x000fe200078e023a */
[----:B------:R-:W-:Y:S01]  /*14f0*/  IABS R134, R139 ;  /* 0x0000008b00867213 */ /* 0x000fe20000000000 */
[----:B------:R-:W-:Y:S01]  /*1500*/  IMAD.MOV R16, RZ, RZ, -R16 ;  /* 0x000000ffff107224 */ /* 0x000fe200078e0a10 */
[----:B------:R-:W-:Y:S01]  /*1510*/  IABS R136, R141 ;  /* 0x0000008d00887213 */ /* 0x000fe20000000000 */
[----:B------:R-:W-:Y:S01]  /*1520*/  IMAD.HI.U32 R15, R4, R70, RZ ;  /* 0x00000046040f7227 */ /* 0x000fe200078e00ff */
[----:B------:R-:W-:-:S02]  /*1530*/  ISETP.GE.AND P2, PT, R46, RZ, PT ;  /* 0x000000ff2e00720c */ /* 0x000fc40003f46270 */
[----:B------:R-:W-:Y:S01]  /*1540*/  LOP3.LUT R33, R6, 0x14, RZ, 0xfc, !PT ;  /* 0x0000001406217812 */ /* 0x000fe200078efcff */
[----:B------:R-:W-:Y:S01]  /*1550*/  IMAD.MOV R13, RZ, RZ, -R13 ;  /* 0x000000ffff0d7224 */ /* 0x000fe200078e0a0d */
[C---:B------:R-:W-:Y:S01]  /*1560*/  ISETP.GT.U32.AND P1, PT, R5.reuse, R12, PT ;  /* 0x0000000c0500720c */ /* 0x040fe20003f24070 */
[C---:B------:R-:W-:Y:S01]  /*1570*/  IMAD R52, R5.reuse, R9, R52 ;  /* 0x0000000905347224 */ /* 0x040fe200078e0234 */
[----:B------:R-:W-:Y:S01]  /*1580*/  IABS R22, R33 ;  /* 0x0000002100167213 */ /* 0x000fe20000000000 */
[C---:B------:R-:W-:Y:S01]  /*1590*/  IMAD R92, R5.reuse, R16, R92 ;  /* 0x00000010055c7224 */ /* 0x040fe200078e025c */
[C---:B------:R-:W-:Y:S01]  /*15a0*/  ISETP.GT.U32.AND P3, PT, R5.reuse, R14, PT ;  /* 0x0000000e0500720c */ /* 0x040fe20003f64070 */
[----:B------:R-:W-:Y:S01]  /*15b0*/  IMAD.HI.U32 R9, R4, R62, RZ ;  /* 0x0000003e04097227 */ /* 0x000fe200078e00ff */
[C---:B------:R-:W-:Y:S02]  /*15c0*/  ISETP.GT.U32.AND P5, PT, R5.reuse, R20, PT ;  /* 0x000000140500720c */ /* 0x040fe40003fa4070 */
[----:B------:R-:W-:Y:S01]  /*15d0*/  ISETP.GT.U32.AND P6, PT, R5, R8, PT ;  /* 0x000000080500720c */ /* 0x000fe20003fc4070 */
        /* <DEDUP_REMOVED lines=9> */
[C---:B------:R-:W-:Y:S01]  /*1670*/  LOP3.LUT R75, R6.reuse, 0x64, RZ, 0xfc, !PT ;  /* 0x00000064064b7812 */ /* 0x040fe200078efcff */
[----:B------:R-:W-:Y:S01]  /*1680*/  IMAD.MOV R9, RZ, RZ, -R9 ;  /* 0x000000ffff097224 */ /* 0x000fe200078e0a09 */
[----:B------:R-:W-:Y:S01]  /*1690*/  IABS R54, R65 ;  /* 0x0000004100367213 */ /* 0x000fe20000000000 */
        /* <DEDUP_REMOVED lines=10> */
[C---:B------:R-:W-:Y:S01]  /*1740*/  LOP3.LUT R105, R6.reuse, 0xa0, RZ, 0xfc, !PT ;  /* 0x000000a006697812 */ /* 0x040fe200078efcff */
[----:B------:R-:W-:Y:S01]  /*1750*/  IMAD R102, R5, R16, R102 ;  /* 0x0000001005667224 */ /* 0x000fe200078e0266 */
[----:B------:R-:W-:Y:S01]  /*1760*/  LOP3.LUT R115, R6, 0xb4, RZ, 0xfc, !PT ;  /* 0x000000b406737812 */ /* 0x000fe200078efcff */
[----:B------:R-:W-:Y:S01]  /*1770*/  IMAD.HI.U32 R9, R4, R74, RZ ;  /* 0x0000004a04097227 */ /* 0x000fe200078e00ff */
[----:B------:R-:W-:Y:S02]  /*1780*/  IABS R96, R105 ;  /* 0x0000006900607213 */ /* 0x000fe40000000000 */
        /* <DEDUP_REMOVED lines=18> */
[----:B------:R-:W-:-:S03]  /*18b0*/  IABS R142, R144 ;  /* 0x00000090008e7213 */ /* 0x000fc60000000000 */
[----:B------:R-:W-:Y:S02]  /*18c0*/  IMAD.MOV R13, RZ, RZ, -R13 ;  /* 0x000000ffff0d7224 */ /* 0x000fe400078e0a0d */
[C---:B------:R-:W-:Y:S02]  /*18d0*/  IMAD R74, R5.reuse, R9, R74 ;  /* 0x00000009054a7224 */ /* 0x040fe400078e024a */
[----:B------:R-:W-:Y:S02]  /*18e0*/  IMAD R110, R5, R16, R110 ;  /* 0x00000010056e7224 */ /* 0x000fe400078e026e */
[----:B------:R-:W-:-:S04]  /*18f0*/  IMAD.HI.U32 R9, R4, R84, RZ ;  /* 0x0000005404097227 */ /* 0x000fc800078e00ff */
[----:B------:R-:W-:Y:S02]  /*1900*/  IMAD.MOV R15, RZ, RZ, -R15 ;  /* 0x000000ffff0f7224 */ /* 0x000fe400078e0a0f */
[----:B------:R-:W-:-:S04]  /*1910*/  IMAD.HI.U32 R16, R4, R122, RZ ;  /* 0x0000007a04107227 */ /* 0x000fc800078e00ff */
[----:B------:R-:W-:Y:S02]  /*1920*/  IMAD R78, R5, R13, R78 ;  /* 0x0000000d054e7224 */ /* 0x000fe400078e024e */
[----:B------:R-:W-:-:S04]  /*1930*/  IMAD.HI.U32 R13, R4, R88, RZ ;  /* 0x00000058040d7227 */ /* 0x000fc800078e00ff */
[----:B------:R-:W-:Y:S02]  /*1940*/  IMAD.MOV R9, RZ, RZ, -R9 ;  /* 0x000000ffff097224 */ /* 0x000fe400078e0a09 */
[----:B------:R-:W-:Y:S02]  /*1950*/  IMAD R90, R5, R15, R90 ;  /* 0x0000000f055a7224 */ /* 0x000fe400078e025a */
[----:B------:R-:W-:Y:S02]  /*1960*/  IMAD.MOV R16, RZ, RZ, -R16 ;  /* 0x000000ffff107224 */ /* 0x000fe400078e0a10 */
[----:B------:R-:W-:-:S04]  /*1970*/  IMAD.HI.U32 R15, R4, R100, RZ ;  /* 0x00000064040f7227 */ /* 0x000fc800078e00ff */
[----:B------:R-:W-:Y:S02]  /*1980*/  IMAD.MOV R13, RZ, RZ, -R13 ;  /* 0x000000ffff0d7224 */ /* 0x000fe400078e0a0d */
[C---:B------:R-:W-:Y:S02]  /*1990*/  IMAD R84, R5.reuse, R9, R84 ;  /* 0x0000000905547224 */ /* 0x040fe400078e0254 */
[----:B------:R-:W-:Y:S01]  /*19a0*/  IMAD R122, R5, R16, R122 ;  /* 0x00000010057a7224 */ /* 0x000fe200078e027a */
[----:B------:R-:W-:Y:S01]  /*19b0*/  IABS R16, R46 ;  /* 0x0000002e00107213 */ /* 0x000fe20000000000 */
[----:B------:R-:W-:-:S04]  /*19c0*/  IMAD.HI.U32 R9, R4, R94, RZ ;  /* 0x0000005e04097227 */ /* 0x000fc800078e00ff */
[----:B------:R-:W-:Y:S02]  /*19d0*/  IMAD.MOV R15, RZ, RZ, -R15 ;  /* 0x000000ffff0f7224 */ /* 0x000fe400078e0a0f */
[----:B------:R-:W-:Y:S02]  /*19e0*/  IMAD R88, R5, R13, R88 ;  /* 0x0000000d05587224 */ /* 0x000fe400078e0258 */
[----:B------:R-:W-:-:S04]  /*19f0*/  IMAD.HI.U32 R13, R4, R98, RZ ;  /* 0x00000062040d7227 */ /* 0x000fc800078e00ff */
[----:B------:R-:W-:Y:S02]  /*1a00*/  IMAD.MOV R9, RZ, RZ, -R9 ;  /* 0x000000ffff097224 */ /* 0x000fe400078e0a09 */
[----:B------:R-:W-:Y:S02]  /*1a10*/  IMAD R100, R5, R15, R100 ;  /* 0x0000000f05647224 */ /* 0x000fe400078e0264 */
[----:B------:R-:W-:-:S04]  /*1a20*/  IMAD.HI.U32 R15, R4, R112, RZ ;  /* 0x00000070040f7227 */ /* 0x000fc800078e00ff */
[----:B------:R-:W-:-:S04]  /*1a30*/  IMAD.HI.U32 R7, R7, R16, RZ ;  /* 0x0000001007077227 */ /* 0x000fc800078e00ff */
[----:B------:R-:W-:Y:S02]  /*1a40*/  IMAD.MOV R13, RZ, RZ, -R13 ;  /* 0x000000ffff0d7224 */ /* 0x000fe400078e0a0d */
[----:B------:R-:W-:Y:S02]  /*1a50*/  IMAD R94, R5, R9, R94 ;  /* 0x00000009055e7224 */ /* 0x000fe400078e025e */
[----:B------:R-:W-:-:S04]  /*1a60*/  IMAD.HI.U32 R9, R4, R104, RZ ;  /* 0x0000006804097227 */ /* 0x000fc800078e00ff */
[----:B------:R-:W-:Y:S02]  /*1a70*/  IMAD.MOV R15, RZ, RZ, -R15 ;  /* 0x000000ffff0f7224 */ /* 0x000fe400078e0a0f */
[----:B------:R-:W-:Y:S02]  /*1a80*/  IMAD.MOV R7, RZ, RZ, -R7 ;  /* 0x000000ffff077224 */ /* 0x000fe400078e0a07 */
[----:B------:R-:W-:Y:S02]  /*1a90*/  IMAD R98, R5, R13, R98 ;  /* 0x0000000d05627224 */ /* 0x000fe400078e0262 */
[----:B------:R-:W-:-:S04]  /*1aa0*/  IMAD.HI.U32 R13, R4, R108, RZ ;  /* 0x0000006c040d7227 */ /* 0x000fc800078e00ff */
[----:B------:R-:W-:Y:S02]  /*1ab0*/  IMAD.MOV R9, RZ, RZ, -R9 ;  /* 0x000000ffff097224 */ /* 0x000fe400078e0a09 */
[----:B------:R-:W-:Y:S02]  /*1ac0*/  IMAD R112, R5, R15, R112 ;  /* 0x0000000f05707224 */ /* 0x000fe400078e0270 */
[----:B------:R-:W-:Y:S02]  /*1ad0*/  IMAD R16, R3, R7, R16 ;  /* 0x0000000703107224 */ /* 0x000fe400078e0210 */
[----:B------:R-:W-:-:S03]  /*1ae0*/  IMAD.HI.U32 R15, R4, R120, RZ ;  /* 0x00000078040f7227 */ /* 0x000fc600078e00ff */
[----:B------:R-:W-:Y:S01]  /*1af0*/  ISETP.GT.U32.AND P0, PT, R3, R16, PT ;  /* 0x000000100300720c */ /* 0x000fe20003f04070 */
[----:B------:R-:W-:Y:S02]  /*1b00*/  IMAD.MOV R13, RZ, RZ, -R13 ;  /* 0x000000ffff0d7224 */ /* 0x000fe400078e0a0d */
[----:B------:R-:W-:Y:S02]  /*1b10*/  IMAD R104, R5, R9, R104 ;  /* 0x0000000905687224 */ /* 0x000fe400078e0268 */
[----:B------:R-:W-:-:S04]  /*1b20*/  IMAD.HI.U32 R9, R4, R118, RZ ;  /* 0x0000007604097227 */ /* 0x000fc800078e00ff */
        /* <DEDUP_REMOVED lines=13> */
[C---:B------:R-:W-:Y:S01]  /*1c00*/  IMAD R132, R5.reuse, R15, R132 ;  /* 0x0000000f05847224 */ /* 0x040fe200078e0284 */
[----:B------:R-:W-:Y:S01]  /*1c10*/  LOP3.LUT R15, R6, 0xfc, RZ, 0xfc, !PT ;  /* 0x000000fc060f7812 */ /* 0x000fe200078efcff */
[----:B------:R-:W-:Y:S02]  /*1c20*/  @!P0 IMAD.IADD R16, R16, 0x1, -R3 ;  /* 0x0000000110108824 */ /* 0x000fe400078e0a03 */
[----:B------:R-:W-:Y:S01]  /*1c30*/  IMAD.MOV R13, RZ, RZ, -R13 ;  /* 0x000000ffff0d7224 */ /* 0x000fe200078e0a0d */
[----:B------:R-:W-:Y:S01]  /*1c40*/  IABS R252, R15 ;  /* 0x0000000f00fc7213 */ /* 0x000fe20000000000 */
[----:B------:R-:W-:Y:S01]  /*1c50*/  IMAD R126, R5, R9, R126 ;  /* 0x00000009057e7224 */ /* 0x000fe200078e027e */
[----:B------:R-:W-:Y:S01]  /*1c60*/  ISETP.GT.U32.AND P0, PT, R3, R16, PT ;  /* 0x000000100300720c */ /* 0x000fe20003f04070 */
[----:B------:R-:W-:-:S04]  /*1c70*/  IMAD.HI.U32 R7, R4, R134, RZ ;  /* 0x0000008604077227 */ /* 0x000fc800078e00ff */
[----:B------:R-:W-:-:S04]  /*1c80*/  IMAD.HI.U32 R9, R4, R136, RZ ;  /* 0x0000008804097227 */ /* 0x000fc800078e00ff */
[----:B------:R-:W-:Y:S02]  /*1c90*/  IMAD R130, R5, R13, R130 ;  /* 0x0000000d05827224 */ /* 0x000fe400078e0282 */
[----:B------:R-:W-:Y:S02]  /*1ca0*/  IMAD.MOV R13, RZ, RZ, -R7 ;  /* 0x000000ffff0d7224 */ /* 0x000fe400078e0a07 */
[----:B------:R-:W-:Y:S02]  /*1cb0*/  IMAD.MOV R9, RZ, RZ, -R9 ;  /* 0x000000ffff097224 */ /* 0x000fe400078e0a09 */
[----:B------:R-:W-:-:S04]  /*1cc0*/  IMAD.HI.U32 R7, R4, R252, RZ ;  /* 0x000000fc04077227 */ /* 0x000fc800078e00ff */
[C---:B------:R-:W-:Y:S02]  /*1cd0*/  IMAD R136, R5.reuse, R9, R136 ;  /* 0x0000000905887224 */ /* 0x040fe400078e0288 */
[----:B------:R-:W-:Y:S02]  /*1ce0*/  IMAD.MOV R9, RZ, RZ, -R7 ;  /* 0x000000ffff097224 */ /* 0x000fe400078e0a07 */
[----:B------:R-:W-:Y:S01]  /*1cf0*/  @!P0 IMAD.IADD R16, R16, 0x1, -R3 ;  /* 0x0000000110108824 */ /* 0x000fe200078e0a03 */
[----:B------:R-:W-:Y:S01]  /*1d00*/  SHF.R.U32.HI R3, RZ, 0x6, R147 ;  /* 0x00000006ff037819 */ /* 0x000fe20000011693 */
[----:B------:R-:W-:Y:S02]  /*1d10*/  IMAD R252, R5, R9, R252 ;  /* 0x0000000905fc7224 */ /* 0x000fe400078e02fc */
[----:B------:R-:W-:Y:S01]  /*1d20*/  IMAD.HI.U32 R11, R4, R22, RZ ;  /* 0x00000016040b7227 */ /* 0x000fe200078e00ff */
[----:B------:R-:W-:Y:S02]  /*1d30*/  SGXT.U32 R3, R3, 0x1 ;  /* 0x000000010303781a */ /* 0x000fe40000000000 */
[C---:B------:R-:W-:Y:S01]  /*1d40*/  ISETP.GT.U32.AND P0, PT, R5.reuse, R252, PT ;  /* 0x000000fc0500720c */ /* 0x040fe20003f04070 */
[----:B------:R-:W-:Y:S01]  /*1d50*/  @!P2 IMAD.MOV R16, RZ, RZ, -R16 ;  /* 0x000000ffff10a224 */ /* 0x000fe200078e0a10 */
[C---:B------:R-:W-:Y:S01]  /*1d60*/  ISETP.GT.U32.AND P2, PT, R5.reuse, R10, PT ;  /* 0x0000000a0500720c */ /* 0x040fe20003f44070 */
[----:B------:R-:W-:Y:S01]  /*1d70*/  IMAD.MOV R11, RZ, RZ, -R11 ;  /* 0x000000ffff0b7224 */ /* 0x000fe200078e0a0b */
[----:B------:R-:W-:Y:S01]  /*1d80*/  @!P4 LOP3.LUT R16, RZ, R18, RZ, 0x33, !PT ;  /* 0x00000012ff10c212 */ /* 0x000fe200078e33ff */
[----:B------:R-:W-:Y:S01]  /*1d90*/  @!P1 IMAD.IADD R12, R12, 0x1, -R5 ;  /* 0x000000010c0c9824 */ /* 0x000fe200078e0a05 */
[C---:B------:R-:W-:Y:S01]  /*1da0*/  ISETP.GT.U32.AND P1, PT, R5.reuse, R26, PT ;  /* 0x0000001a0500720c */ /* 0x040fe20003f24070 */
[----:B------:R-:W-:-:S02]  /*1db0*/  IMAD R22, R5, R11, R22 ;  /* 0x0000000b05167224 */ /* 0x000fc400078e0216 */
[--C-:B------:R-:W-:Y:S01]  /*1dc0*/  @!P3 IMAD.IADD R14, R14, 0x1, -R5.reuse ;  /* 0x000000010e0eb824 */ /* 0x100fe200078e0a05 */
[C---:B------:R-:W-:Y:S01]  /*1dd0*/  ISETP.GT.U32.AND P3, PT, R5.reuse, R12, PT ;  /* 0x0000000c0500720c */ /* 0x040fe20003f64070 */
        /* <DEDUP_REMOVED lines=8> */
[----:B------:R-:W-:Y:S01]  /*1e60*/  @!P1 IMAD.IADD R26, R26, 0x1, -R5 ;  /* 0x000000011a1a9824 */ /* 0x000fe200078e0a05 */
[C---:B------:R-:W-:Y:S01]  /*1e70*/  ISETP.GT.U32.AND P6, PT, R5.reuse, R28, PT ;  /* 0x0000001c0500720c */ /* 0x040fe20003fc4070 */
[----:B------:R-:W-:Y:S01]  /*1e80*/  IMAD.HI.U32 R11, R4, R32, RZ ;  /* 0x00000020040b7227 */ /* 0x000fe200078e00ff */
[----:B------:R-:W-:-:S03]  /*1e90*/  ISETP.GT.U32.AND P1, PT, R5, R14, PT ;  /* 0x0000000e0500720c */ /* 0x000fc60003f24070 */
        /* <DEDUP_REMOVED lines=9> */
[----:B------:R-:W-:Y:S01]  /*1f30*/  ISETP.GT.U32.AND P5, PT, R5, R24, PT ;  /* 0x000000180500720c */ /* 0x000fe20003fa4070 */
[----:B------:R-:W-:-:S02]  /*1f40*/  IMAD.MOV R11, RZ, RZ, -R11 ;  /* 0x000000ffff0b7224 */ /* 0x000fc400078e0a0b */
[----:B------:R-:W-:Y:S01]  /*1f50*/  @!P6 IMAD.IADD R28, R28, 0x1, -R5 ;  /* 0x000000011c1ce824 */ /* 0x000fe200078e0a05 */
[C---:B------:R-:W-:Y:S01]  /*1f60*/  ISETP.GT.U32.AND P6, PT, R5.reuse, R30, PT ;  /* 0x0000001e0500720c */ /* 0x040fe20003fc4070 */
[----:B------:R-:W-:Y:S02]  /*1f70*/  IMAD R32, R5, R11, R32 ;  /* 0x0000000b05207224 */ /* 0x000fe400078e0220 */
[----:B------:R-:W-:-:S04]  /*1f80*/  IMAD.HI.U32 R11, R4, R42, RZ ;  /* 0x0000002a040b7227 */ /* 0x000fc800078e00ff */
        /* <DEDUP_REMOVED lines=15> */
[----:B------:R-:W-:Y:S02]  /*2080*/  IMAD.MOV R11, RZ, RZ, -R11 ;  /* 0x000000ffff0b7224 */ /* 0x000fe400078e0a0b */
[--C-:B------:R-:W-:Y:S01]  /*2090*/  @!P0 IMAD.IADD R28, R28, 0x1, -R5.reuse ;  /* 0x000000011c1c8824 */ /* 0x100fe200078e0a05 */
[C---:B------:R-:W-:Y:S01]  /*20a0*/  ISETP.GT.U32.AND P0, PT, R5.reuse, R42, PT ;  /* 0x0000002a0500720c */ /* 0x040fe20003f04070 */
[--C-:B------:R-:W-:Y:S01]  /*20b0*/  @!P2 IMAD.IADD R34, R34, 0x1, -R5.reuse ;  /* 0x000000012222a824 */ /* 0x100fe200078e0a05 */
[C---:B------:R-:W-:Y:S01]  /*20c0*/  ISETP.GT.U32.AND P2, PT, R5.reuse, R50, PT ;  /* 0x000000320500720c */ /* 0x040fe20003f44070 */
[C---:B------:R-:W-:Y:S02]  /*20d0*/  IMAD R54, R5.reuse, R11, R54 ;  /* 0x0000000b05367224 */ /* 0x040fe400078e0236 */
        /* <DEDUP_REMOVED lines=23> */
[----:B------:R-:W-:Y:S01]  /*2250*/  ISETP.GT.U32.AND P6, PT, R5, R32, PT ;  /* 0x000000200500720c */ /* 0x000fe20003fc4070 */
[----:B------:R-:W-:-:S02]  /*2260*/  @!P0 IMAD.IADD R58, R58, 0x1, -R5 ;  /* 0x000000013a3a8824 */ /* 0x000fc400078e0a05 */
        /* <DEDUP_REMOVED lines=8> */
[----:B------:R-:W-:Y:S01]  /*22f0*/  @!P3 IMAD.IADD R38, R38, 0x1, -R5 ;  /* 0x000000012626b824 */ /* 0x000fe200078e0a05 */
[C---:B------:R-:W-:Y:S01]  /*2300*/  ISETP.GT.U32.AND P3, PT, R5.reuse, R52, PT ;  /* 0x000000340500720c */ /* 0x040fe20003f64070 */
[----:B------:R-:W-:Y:S02]  /*2310*/  IMAD.MOV R11, RZ, RZ, -R11 ;  /* 0x000000ffff0b7224 */ /* 0x000fe400078e0a0b */
[----:B------:R-:W-:Y:S01]  /*2320*/  @!P5 IMAD.IADD R40, R40, 0x1, -R5 ;  /* 0x000000012828d824 */ /* 0x000fe200078e0a05 */
[C---:B------:R-:W-:Y:S01]  /*2330*/  ISETP.GT.U32.AND P5, PT, R5.reuse, R54, PT ;  /* 0x000000360500720c */ /* 0x040fe20003fa4070 */
[----:B------:R-:W-:-:S02]  /*2340*/  IMAD R64, R5, R11, R64 ;  /* 0x0000000b05407224 */ /* 0x000fc400078e0240 */
[--C-:B------:R-:W-:Y:S01]  /*2350*/  @!P0 IMAD.IADD R44, R44, 0x1, -R5.reuse ;  /* 0x000000012c2c8824 */ /* 0x100fe200078e0a05 */
[C---:B------:R-:W-:Y:S01]  /*2360*/  ISETP.GT.U32.AND P0, PT, R5.reuse, R60, PT ;  /* 0x0000003c0500720c */ /* 0x040fe20003f04070 */
[----:B------:R-:W-:Y:S01]  /*2370*/  @!P2 IMAD.IADD R50, R50, 0x1, -R5 ;  /* 0x000000013232a824 */ /* 0x000fe200078e0a05 */
[----:B------:R-:W-:Y:S01]  /*2380*/  ISETP.GT.U32.AND P2, PT, R5, R64, PT ;  /* 0x000000400500720c */ /* 0x000fe20003f44070 */
[----:B------:R-:W-:-:S04]  /*2390*/  IMAD.HI.U32 R11, R4, R76, RZ ;  /* 0x0000004c040b7227 */ /* 0x000fc800078e00ff */
        /* <DEDUP_REMOVED lines=22> */
[----:B------:R-:W-:-:S04]  /*2500*/  IMAD.HI.U32 R11, R4, R86, RZ ;  /* 0x00000056040b7227 */ /* 0x000fc800078e00ff */
[----:B------:R-:W-:Y:S01]  /*2510*/  @!P5 IMAD.IADD R70, R70, 0x1, -R5 ;  /* 0x000000014646d824 */ /* 0x000fe200078e0a05 */
[C---:B------:R-:W-:Y:S01]  /*2520*/  ISETP.GT.U32.AND P5, PT, R5.reuse, R84, PT ;  /* 0x000000540500720c */ /* 0x040fe20003fa4070 */
[----:B------:R-:W-:Y:S02]  /*2530*/  IMAD.MOV R11, RZ, RZ, -R11 ;  /* 0x000000ffff0b7224 */ /* 0x000fe400078e0a0b */
        /* <DEDUP_REMOVED lines=85> */
[--C-:B------:R-:W-:Y:S01]  /*2a90*/  @!P1 IMAD.IADD R94, R94, 0x1, -R5.reuse ;  /* 0x000000015e5e9824 */ /* 0x100fe200078e0a05 */
[C---:B------:R-:W-:Y:S01]  /*2aa0*/  ISETP.GT.U32.AND P1, PT, R5.reuse, R106, PT ;  /* 0x0000006a0500720c */ /* 0x040fe20003f24070 */
[--C-:B------:R-:W-:Y:S01]  /*2ab0*/  @!P3 IMAD.IADD R98, R98, 0x1, -R5.reuse ;  /* 0x000000016262b824 */ /* 0x100fe200078e0a05 */
[C---:B------:R-:W-:Y:S01]  /*2ac0*/  ISETP.GT.U32.AND P3, PT, R5.reuse, R112, PT ;  /* 0x000000700500720c */ /* 0x040fe20003f64070 */
[----:B------:R-:W-:Y:S01]  /*2ad0*/  @!P4 IMAD.IADD R90, R90, 0x1, -R5 ;  /* 0x000000015a5ac824 */ /* 0x000fe200078e0a05 */
[C---:B------:R-:W-:Y:S01]  /*2ae0*/  ISETP.GT.U32.AND P4, PT, R5.reuse, R110, PT ;  /* 0x0000006e0500720c */ /* 0x040fe20003f84070 */
[----:B------:R-:W-:-:S02]  /*2af0*/  IMAD R116, R5, R11, R116 ;  /* 0x0000000b05747224 */ /* 0x000fc400078e0274 */
        /* <DEDUP_REMOVED lines=20> */
[----:B------:R-:W-:-:S04]  /*2c40*/  IMAD.HI.U32 R7, R4, R140, RZ ;  /* 0x0000008c04077227 */ /* 0x000fc800078e00ff */
[----:B------:R-:W-:-:S04]  /*2c50*/  IMAD.HI.U32 R4, R4, R142, RZ ;  /* 0x0000008e04047227 */ /* 0x000fc800078e00ff */
[--C-:B------:R-:W-:Y:S01]  /*2c60*/  @!P6 IMAD.IADD R116, R116, 0x1, -R5.reuse ;  /* 0x000000017474e824 */ /* 0x100fe200078e0a05 */
[C---:B------:R-:W-:Y:S01]  /*2c70*/  ISETP.GT.U32.AND P6, PT, R5.reuse, R132, PT ;  /* 0x000000840500720c */ /* 0x040fe20003fc4070 */
[--C-:B------:R-:W-:Y:S02]  /*2c80*/  @!P0 IMAD.IADD R114, R114, 0x1, -R5.reuse ;  /* 0x0000000172728824 */ /* 0x100fe400078e0a05 */
[--C-:B------:R-:W-:Y:S01]  /*2c90*/  @!P2 IMAD.IADD R122, R122, 0x1, -R5.reuse ;  /* 0x000000017a7aa824 */ /* 0x100fe200078e0a05 */
[----:B------:R-:W-:Y:S01]  /*2ca0*/  ISETP.GT.U32.AND P2, PT, R5, R118, PT ;  /* 0x000000760500720c */ /* 0x000fe20003f44070 */
[----:B------:R-:W-:Y:S02]  /*2cb0*/  IMAD.MOV R4, RZ, RZ, -R4 ;  /* 0x000000ffff047224 */ /* 0x000fe400078e0a04 */
[--C-:B------:R-:W-:Y:S01]  /*2cc0*/  @!P1 IMAD.IADD R120, R120, 0x1, -R5.reuse ;  /* 0x0000000178789824 */ /* 0x100fe200078e0a05 */
[----:B------:R-:W-:Y:S01]  /*2cd0*/  ISETP.GE.AND P1, PT, R3, UR13, PT ;  /* 0x0000000d03007c0c */ /* 0x000fe2000bf26270 */
[--C-:B------:R-:W-:Y:S01]  /*2ce0*/  @!P3 IMAD.IADD R126, R126, 0x1, -R5.reuse ;  /* 0x000000017e7eb824 */ /* 0x100fe200078e0a05 */
[C---:B------:R-:W-:Y:S01]  /*2cf0*/  ISETP.GT.U32.AND P3, PT, R5.reuse, R116, PT ;  /* 0x000000740500720c */ /* 0x040fe20003f64070 */
[----:B------:R-:W-:Y:S01]  /*2d00*/  @!P4 IMAD.IADD R128, R128, 0x1, -R5 ;  /* 0x000000018080c824 */ /* 0x000fe200078e0a05 */
[----:B------:R-:W-:Y:S01]  /*2d10*/  ISETP.GT.U32.AND P4, PT, R5, R114, PT ;  /* 0x000000720500720c */ /* 0x000fe20003f84070 */
[----:B------:R-:W-:-:S02]  /*2d20*/  IMAD.MOV R11, RZ, RZ, -R11 ;  /* 0x000000ffff0b7224 */ /* 0x000fc400078e0a0b */
[C---:B------:R-:W-:Y:S02]  /*2d30*/  IMAD R142, R5.reuse, R4, R142 ;  /* 0x00000004058e7224 */ /* 0x040fe400078e028e */
[----:B------:R-:W-:Y:S01]  /*2d40*/  @!P5 IMAD.IADD R130, R130, 0x1, -R5 ;  /* 0x000000018282d824 */ /* 0x000fe200078e0a05 */
[C---:B------:R-:W-:Y:S01]  /*2d50*/  ISETP.GT.U32.AND P5, PT, R5.reuse, R120, PT ;  /* 0x000000780500720c */ /* 0x040fe20003fa4070 */
[----:B------:R-:W-:Y:S02]  /*2d60*/  IMAD.MOV R7, RZ, RZ, -R7 ;  /* 0x000000ffff077224 */ /* 0x000fe400078e0a07 */
[----:B------:R-:W-:Y:S01]  /*2d70*/  IMAD.U32 R4, RZ, RZ, UR4 ;  /* 0x00000004ff047e24 */ /* 0x000fe2000f8e00ff */
[----:B------:R-:W2:Y:S01]  /*2d80*/  LDCU UR4, c[0x0][0x3a4] ;  /* 0x00007480ff0477ac */ /* 0x000ea20008000800 */
[----:B------:R-:W-:Y:S01]  /*2d90*/  IMAD R138, R5, R11, R138 ;  /* 0x0000000b058a7224 */ /* 0x000fe200078e028a */
[----:B------:R-:W-:Y:S01]  /*2da0*/  LOP3.LUT R11, R3, 0x2, RZ, 0xfc, !PT ;  /* 0x00000002030b7812 */ /* 0x000fe200078efcff */
[----:B------:R-:W-:-:S02]  /*2db0*/  IMAD R134, R5, R13, R134 ;  /* 0x0000000d05867224 */ /* 0x000fc400078e0286 */
[C---:B------:R-:W-:Y:S01]  /*2dc0*/  IMAD R140, R5.reuse, R7, R140 ;  /* 0x00000007058c7224 */ /* 0x040fe200078e028c */
[----:B------:R-:W-:Y:S01]  /*2dd0*/  SEL R7, R4, RZ, !P1 ;  /* 0x000000ff04077207 */ /* 0x000fe20004800000 */
        /* <DEDUP_REMOVED lines=10> */
[----:B------:R-:W-:Y:S01]  /*2e80*/  IMAD R17, R145, UR21, RZ ;  /* 0x0000001591117c24 */ /* 0x000fe2000f8e02ff */
[C---:B------:R-:W-:Y:S01]  /*2e90*/  ISETP.GT.U32.AND P5, PT, R5.reuse, R128, PT ;  /* 0x000000800500720c */ /* 0x040fe20003fa4070 */
[----:B------:R-:W-:Y:S01]  /*2ea0*/  IMAD.MOV.U32 R250, RZ, RZ, R8 ;  /* 0x000000fffffa7224 */ /* 0x000fe200078e0008 */
[C---:B------:R-:W-:Y:S01]  /*2eb0*/  ISETP.GT.U32.AND P6, PT, R5.reuse, R122, PT ;  /* 0x0000007a0500720c */ /* 0x040fe20003fc4070 */
[--C-:B------:R-:W-:Y:S01]  /*2ec0*/  @!P1 IMAD.IADD R136, R136, 0x1, -R5.reuse ;  /* 0x0000000188889824 */ /* 0x100fe200078e0a05 */
[----:B------:R-:W-:Y:S01]  /*2ed0*/  ISETP.GT.U32.AND P1, PT, R5, R132, PT ;  /* 0x000000840500720c */ /* 0x000fe20003f24070 */
[----:B------:R-:W-:-:S02]  /*2ee0*/  @!P2 IMAD.IADD R138, R138, 0x1, -R5 ;  /* 0x000000018a8aa824 */ /* 0x000fc400078e0a05 */
        /* <DEDUP_REMOVED lines=8> */
[----:B------:R-:W-:Y:S01]  /*2f70*/  IMAD.MOV.U32 R248, RZ, RZ, R14 ;  /* 0x000000fffff87224 */ /* 0x000fe200078e000e */
[----:B------:R-:W-:Y:S01]  /*2f80*/  ISETP.GT.U32.AND P5, PT, R5, R140, PT ;  /* 0x0000008c0500720c */ /* 0x000fe20003fa4070 */
[--C-:B------:R-:W-:Y:S01]  /*2f90*/  @!P1 IMAD.IADD R132, R132, 0x1, -R5.reuse ;  /* 0x0000000184849824 */ /* 0x100fe200078e0a05 */
[----:B------:R-:W-:Y:S01]  /*2fa0*/  ISETP.GE.AND P1, PT, R6, RZ, PT ;  /* 0x000000ff0600720c */ /* 0x000fe20003f26270 */
[----:B------:R-:W-:Y:S01]  /*2fb0*/  IMAD.MOV.U32 R124, RZ, RZ, R10 ;  /* 0x000000ffff7c7224 */ /* 0x000fe200078e000a */
[----:B------:R-:W-:Y:S01]  /*2fc0*/  LOP3.LUT R6, R3, 0x4, RZ, 0xfc, !PT ;  /* 0x0000000403067812 */ /* 0x000fe200078efcff */
[--C-:B------:R-:W-:Y:S01]  /*2fd0*/  @!P6 IMAD.IADD R122, R122, 0x1, -R5.reuse ;  /* 0x000000017a7ae824 */ /* 0x100fe200078e0a05 */
[----:B------:R-:W-:Y:S01]  /*2fe0*/  ISETP.GT.U32.AND P6, PT, R5, R130, PT ;  /* 0x000000820500720c */ /* 0x000fe20003fc4070 */
[--C-:B------:R-:W-:Y:S01]  /*2ff0*/  @!P3 IMAD.IADD R136, R136, 0x1, -R5.reuse ;  /* 0x000000018888b824 */ /* 0x100fe200078e0a05 */
[----:B------:R-:W-:Y:S01]  /*3000*/  ISETP.GE.AND P3, PT, R15, RZ, PT ;  /* 0x000000ff0f00720c */ /* 0x000fe20003f66270 */
[--C-:B------:R-:W-:Y:S01]  /*3010*/  @!P4 IMAD.IADD R138, R138, 0x1, -R5.reuse ;  /* 0x000000018a8ac824 */ /* 0x100fe200078e0a05 */
[----:B-1----:R-:W-:Y:S01]  /*3020*/  LEA R46, P4, R17, UR18, 0x2 ;  /* 0x00000012112e7c11 */ /* 0x002fe2000f8810ff */
[--C-:B------:R-:W-:Y:S01]  /*3030*/  @!P2 IMAD.IADD R134, R134, 0x1, -R5.reuse ;  /* 0x000000018686a824 */ /* 0x100fe200078e0a05 */
[----:B------:R-:W-:Y:S01]  /*3040*/  ISETP.GE.AND P2, PT, R25, RZ, PT ;  /* 0x000000ff1900720c */ /* 0x000fe20003f46270 */
[----:B------:R-:W-:Y:S01]  /*3050*/  @!P5 IMAD.IADD R140, R140, 0x1, -R5 ;  /* 0x000000018c8cd824 */ /* 0x000fe200078e0a05 */
[----:B------:R-:W-:Y:S01]  /*3060*/  ISETP.GE.AND P5, PT, R21, RZ, PT ;  /* 0x000000ff1500720c */ /* 0x000fe20003fa6270 */
[----:B------:R-:W-:Y:S01]  /*3070*/  IMAD.MOV.U32 R21, RZ, RZ, R12 ;  /* 0x000000ffff157224 */ /* 0x000fe200078e000c */
[----:B------:R-:W-:Y:S01]  /*3080*/  LEA.HI.X.SX32 R47, R17, UR19, 0x2, P4 ;  /* 0x00000013112f7c11 */ /* 0x000fe2000a0f16ff */
[----:B--2---:R-:W-:Y:S01]  /*3090*/  IMAD R16, R16, UR4, RZ ;  /* 0x0000000410107c24 */ /* 0x004fe2000f8e02ff */
[----:B------:R-:W-:Y:S01]  /*30a0*/  ISETP.GE.AND P4, PT, R23, RZ, PT ;  /* 0x000000ff1700720c */ /* 0x000fe20003f86270 */
[----:B------:R-:W-:Y:S01]  /*30b0*/  @!P1 IMAD.MOV R21, RZ, RZ, -R21 ;  /* 0x000000ffff159224 */ /* 0x000fe200078e0a15 */
[----:B------:R-:W-:Y:S01]  /*30c0*/  ISETP.GE.AND P1, PT, R35, RZ, PT ;  /* 0x000000ff2300720c */ /* 0x000fe20003f26270 */
[----:B------:R-:W-:Y:S01]  /*30d0*/  @!P3 IMAD.MOV R252, RZ, RZ, -R252 ;  /* 0x000000fffffcb224 */ /* 0x000fe200078e0afc */
[----:B------:R-:W-:Y:S01]  /*30e0*/  ISETP.GE.AND P3, PT, R33, RZ, PT ;  /* 0x000000ff2100720c */ /* 0x000fe20003f66270 */
[--C-:B------:R-:W-:Y:S01]  /*30f0*/  @!P6 IMAD.IADD R130, R130, 0x1, -R5.reuse ;  /* 0x000000018282e824 */ /* 0x100fe200078e0a05 */
[----:B------:R-:W-:Y:S01]  /*3100*/  ISETP.GT.U32.AND P6, PT, R5, R142, PT ;  /* 0x0000008e0500720c */ /* 0x000fe20003fc4070 */
[----:B------:R-:W-:Y:S01]  /*3110*/  @!P2 IMAD.MOV R250, RZ, RZ, -R250 ;  /* 0x000000fffffaa224 */ /* 0x000fe200078e0afa */
[----:B------:R-:W-:Y:S01]  /*3120*/  ISETP.GE.AND P2, PT, R31, RZ, PT ;  /* 0x000000ff1f00720c */ /* 0x000fe20003f46270 */
[----:B------:R-:W-:Y:S01]  /*3130*/  @!P5 IMAD.MOV R124, RZ, RZ, -R124 ;  /* 0x000000ffff7cd224 */ /* 0x000fe200078e0a7c */
[----:B------:R-:W-:Y:S01]  /*3140*/  ISETP.GE.AND P5, PT, R29, RZ, PT ;  /* 0x000000ff1d00720c */ /* 0x000fe20003fa6270 */
[--C-:B------:R-:W-:Y:S01]  /*3150*/  @!P0 IMAD.IADD R126, R126, 0x1, -R5.reuse ;  /* 0x000000017e7e8824 */ /* 0x100fe200078e0a05 */
[----:B------:R-:W-:Y:S01]  /*3160*/  ISETP.NE.U32.AND P0, PT, R7, RZ, PT ;  /* 0x000000ff0700720c */ /* 0x000fe20003f05070 */
[----:B------:R-:W-:Y:S01]  /*3170*/  @!P4 IMAD.MOV R248, RZ, RZ, -R248 ;  /* 0x000000fffff8c224 */ /* 0x000fe200078e0af8 */
[----:B------:R-:W-:Y:S01]  /*3180*/  ISETP.GE.AND P4, PT, R27, RZ, PT ;  /* 0x000000ff1b00720c */ /* 0x000fe20003f86270 */
[----:B------:R-:W-:Y:S01]  /*3190*/  @!P1 IMAD.MOV R20, RZ, RZ, -R20 ;  /* 0x000000ffff149224 */ /* 0x000fe200078e0a14 */
[----:B------:R-:W-:Y:S01]  /*31a0*/  ISETP.GE.AND P1, PT, R45, RZ, PT ;  /* 0x000000ff2d00720c */ /* 0x000fe20003f26270 */
[----:B------:R-:W-:Y:S01]  /*31b0*/  @!P3 IMAD.MOV R22, RZ, RZ, -R22 ;  /* 0x000000ffff16b224 */ /* 0x000fe200078e0a16 */
[----:B------:R-:W-:Y:S01]  /*31c0*/  ISETP.GE.AND P3, PT, R43, RZ, PT ;  /* 0x000000ff2b00720c */ /* 0x000fe20003f66270 */
[----:B------:R-:W-:Y:S01]  /*31d0*/  @!P6 IMAD.IADD R142, R142, 0x1, -R5 ;  /* 0x000000018e8ee824 */ /* 0x000fe200078e0a05 */
[C---:B------:R-:W-:Y:S01]  /*31e0*/  LEA R68, P6, R16.reuse, UR16, 0x2 ;  /* 0x0000001010447c11 */ /* 0x040fe2000f8c10ff */
[----:B------:R-:W-:Y:S01]  /*31f0*/  @!P2 IMAD.MOV R24, RZ, RZ, -R24 ;  /* 0x000000ffff18a224 */ /* 0x000fe200078e0a18 */
[----:B------:R-:W-:Y:S01]  /*3200*/  ISETP.GE.AND P2, PT, R41, RZ, PT ;  /* 0x000000ff2900720c */ /* 0x000fe20003f46270 */
[----:B------:R-:W-:Y:S01]  /*3210*/  @!P5 IMAD.MOV R26, RZ, RZ, -R26 ;  /* 0x000000ffff1ad224 */ /* 0x000fe200078e0a1a */
[----:B------:R-:W-:Y:S01]  /*3220*/  ISETP.GE.AND P5, PT, R39, RZ, PT ;  /* 0x000000ff2700720c */ /* 0x000fe20003fa6270 */
[----:B------:R-:W-:Y:S01]  /*3230*/  IMAD.U32 R15, RZ, RZ, UR20 ;  /* 0x00000014ff0f7e24 */ /* 0x000fe2000f8e00ff */
[----:B------:R-:W-:Y:S01]  /*3240*/  LEA.HI.X.SX32 R18, R16, UR17, 0x2, P6 ;  /* 0x0000001110127c11 */ /* 0x000fe2000b0f16ff */
[----:B------:R-:W-:Y:S01]  /*3250*/  @!P4 IMAD.MOV R28, RZ, RZ, -R28 ;  /* 0x000000ffff1cc224 */ /* 0x000fe200078e0a1c */
[----:B------:R-:W-:Y:S01]  /*3260*/  ISETP.GE.AND P4, PT, R37, RZ, PT ;  /* 0x000000ff2500720c */ /* 0x000fe20003f86270 */
[----:B------:R-:W-:Y:S01]  /*3270*/  @!P1 IMAD.MOV R30, RZ, RZ, -R30 ;  /* 0x000000ffff1e9224 */ /* 0x000fe200078e0a1e */
[----:B------:R-:W-:Y:S01]  /*3280*/  ISETP.GE.AND P1, PT, R57, RZ, PT ;  /* 0x000000ff3900720c */ /* 0x000fe20003f26270 */
[----:B------:R-:W-:Y:S01]  /*3290*/  @!P3 IMAD.MOV R32, RZ, RZ, -R32 ;  /* 0x000000ffff20b224 */ /* 0x000fe200078e0a20 */
[----:B------:R-:W-:Y:S01]  /*32a0*/  ISETP.GE.AND P3, PT, R55, RZ, PT ;  /* 0x000000ff3700720c */ /* 0x000fe20003f66270 */
[----:B------:R-:W-:Y:S01]  /*32b0*/  IMAD R31, R3, UR20, RZ ;  /* 0x00000014031f7c24 */ /* 0x000fe2000f8e02ff */
[----:B------:R-:W-:Y:S01]  /*32c0*/  ISETP.GE.AND P6, PT, R11, UR13, PT ;  /* 0x0000000d0b007c0c */ /* 0x000fe2000bfc6270 */
[----:B------:R-:W-:Y:S01]  /*32d0*/  @!P2 IMAD.MOV R34, RZ, RZ, -R34 ;  /* 0x000000ffff22a224 */ /* 0x000fe200078e0a22 */
[----:B------:R-:W-:Y:S01]  /*32e0*/  ISETP.GE.AND P2, PT, R53, RZ, PT ;  /* 0x000000ff3500720c */ /* 0x000fe20003f46270 */
[----:B------:R-:W-:Y:S01]  /*32f0*/  @!P5 IMAD.MOV R36, RZ, RZ, -R36 ;  /* 0x000000ffff24d224 */ /* 0x000fe200078e0a24 */
[----:B------:R-:W-:Y:S01]  /*3300*/  ISETP.GE.AND P5, PT, R51, RZ, PT ;  /* 0x000000ff3300720c */ /* 0x000fe20003fa6270 */
[----:B------:R-:W-:Y:S01]  /*3310*/  IMAD.U32 R14, RZ, RZ, UR20 ;  /* 0x00000014ff0e7e24 */ /* 0x000fe2000f8e00ff */
[----:B------:R-:W-:Y:S01]  /*3320*/  SEL R5, R4, RZ, !P6 ;  /* 0x000000ff04057207 */ /* 0x000fe20007000000 */
[----:B------:R-:W-:Y:S01]  /*3330*/  @!P4 IMAD.MOV R38, RZ, RZ, -R38 ;  /* 0x000000ffff26c224 */ /* 0x000fe200078e0a26 */
[----:B------:R-:W-:Y:S01]  /*3340*/  ISETP.GE.AND P4, PT, R49, RZ, PT ;  /* 0x000000ff3100720c */ /* 0x000fe20003f86270 */
[----:B------:R-:W-:Y:S01]  /*3350*/  @!P1 IMAD.MOV R40, RZ, RZ, -R40 ;  /* 0x000000ffff289224 */ /* 0x000fe200078e0a28 */
[----:B------:R-:W-:Y:S01]  /*3360*/  ISETP.GE.AND P1, PT, R67, RZ, PT ;  /* 0x000000ff4300720c */ /* 0x000fe20003f26270 */
[----:B------:R-:W-:Y:S01]  /*3370*/  @!P3 IMAD.MOV R42, RZ, RZ, -R42 ;  /* 0x000000ffff2ab224 */ /* 0x000fe200078e0a2a */
[----:B------:R-:W-:Y:S01]  /*3380*/  ISETP.GE.AND P3, PT, R65, RZ, PT ;  /* 0x000000ff4100720c */ /* 0x000fe20003f66270 */
[----:B------:R-:W-:Y:S01]  /*3390*/  IMAD R15, R15, 0x2, R31 ;  /* 0x000000020f0f7824 */ /* 0x000fe200078e021f */
[----:B------:R-:W-:Y:S01]  /*33a0*/  ISETP.GE.AND P6, PT, R119, RZ, PT ;  /* 0x000000ff7700720c */ /* 0x000fe20003fc6270 */
[----:B------:R-:W-:Y:S01]  /*33b0*/  @!P2 IMAD.MOV R44, RZ, RZ, -R44 ;  /* 0x000000ffff2ca224 */ /* 0x000fe200078e0a2c */
[----:B------:R-:W-:Y:S01]  /*33c0*/  ISETP.GE.AND P2, PT, R63, RZ, PT ;  /* 0x000000ff3f00720c */ /* 0x000fe20003f46270 */
[----:B------:R-:W-:Y:S01]  /*33d0*/  @!P5 IMAD.MOV R48, RZ, RZ, -R48 ;  /* 0x000000ffff30d224 */ /* 0x000fe200078e0a30 */
[----:B------:R-:W-:Y:S01]  /*33e0*/  ISETP.GE.AND P5, PT, R61, RZ, PT ;  /* 0x000000ff3d00720c */ /* 0x000fe20003fa6270 */
[----:B------:R-:W-:Y:S01]  /*33f0*/  IMAD.U32 R13, RZ, RZ, UR20 ;  /* 0x00000014ff0d7e24 */ /* 0x000fe2000f8e00ff */
[----:B------:R-:W1:Y:S01]  /*3400*/  LDS R29, [UR10] ;  /* 0x0000000aff1d7984 */ /* 0x000e620008000800 */
[----:B------:R-:W-:Y:S01]  /*3410*/  @!P4 IMAD.MOV R50, RZ, RZ, -R50 ;  /* 0x000000ffff32c224 */ /* 0x000fe200078e0a32 */
[----:B------:R-:W-:Y:S01]  /*3420*/  ISETP.GE.AND P4, PT, R59, RZ, PT ;  /* 0x000000ff3b00720c */ /* 0x000fe20003f86270 */
[----:B------:R-:W-:Y:S01]  /*3430*/  @!P1 IMAD.MOV R52, RZ, RZ, -R52 ;  /* 0x000000ffff349224 */ /* 0x000fe200078e0a34 */
[----:B------:R-:W-:Y:S01]  /*3440*/  ISETP.GE.AND P1, PT, R77, RZ, PT ;  /* 0x000000ff4d00720c */ /* 0x000fe20003f26270 */
[----:B------:R-:W-:Y:S01]  /*3450*/  @!P3 IMAD.MOV R54, RZ, RZ, -R54 ;  /* 0x000000ffff36b224 */ /* 0x000fe200078e0a36 */
[----:B------:R-:W-:Y:S01]  /*3460*/  ISETP.GE.AND P3, PT, R75, RZ, PT ;  /* 0x000000ff4b00720c */ /* 0x000fe20003f66270 */
[----:B------:R-:W-:Y:S01]  /*3470*/  IMAD R14, R14, 0x2, R15 ;  /* 0x000000020e0e7824 */ /* 0x000fe200078e020f */
[----:B------:R2:W-:Y:S01]  /*3480*/  STL [R1+0x4], R31 ;  /* 0x0000041f01007387 */ /* 0x0005e20000100800 */
[----:B------:R-:W-:Y:S01]  /*3490*/  @!P2 IMAD.MOV R56, RZ, RZ, -R56 ;  /* 0x000000ffff38a224 */ /* 0x000fe200078e0a38 */
[----:B------:R-:W-:Y:S01]  /*34a0*/  ISETP.GE.AND P2, PT, R73, RZ, PT ;  /* 0x000000ff4900720c */ /* 0x000fe20003f46270 */
[----:B------:R-:W-:Y:S01]  /*34b0*/  @!P5 IMAD.MOV R58, RZ, RZ, -R58 ;  /* 0x000000ffff3ad224 */ /* 0x000fe200078e0a3a */
[----:B------:R-:W-:Y:S01]  /*34c0*/  ISETP.GE.AND P5, PT, R71, RZ, PT ;  /* 0x000000ff4700720c */ /* 0x000fe20003fa6270 */
[----:B------:R-:W-:Y:S01]  /*34d0*/  IMAD.U32 R12, RZ, RZ, UR20 ;  /* 0x00000014ff0c7e24 */ /* 0x000fe2000f8e00ff */
[----:B------:R-:W-:Y:S01]  /*34e0*/  USHF.L.U32 UR4, UR14, 0x15, URZ ;  /* 0x000000150e047899 */ /* 0x000fe200080006ff */
[----:B------:R-:W-:Y:S01]  /*34f0*/  @!P4 IMAD.MOV R60, RZ, RZ, -R60 ;  /* 0x000000ffff3cc224 */ /* 0x000fe200078e0a3c */
[----:B------:R-:W-:Y:S01]  /*3500*/  ISETP.GE.AND P4, PT, R69, RZ, PT ;  /* 0x000000ff4500720c */ /* 0x000fe20003f86270 */
[----:B------:R-:W-:Y:S01]  /*3510*/  @!P1 IMAD.MOV R62, RZ, RZ, -R62 ;  /* 0x000000ffff3e9224 */ /* 0x000fe200078e0a3e */
[----:B------:R-:W-:Y:S01]  /*3520*/  ISETP.GE.AND P1, PT, R87, RZ, PT ;  /* 0x000000ff5700720c */ /* 0x000fe20003f26270 */
[----:B------:R-:W-:Y:S01]  /*3530*/  @!P3 IMAD.MOV R64, RZ, RZ, -R64 ;  /* 0x000000ffff40b224 */ /* 0x000fe200078e0a40 */
[----:B------:R-:W-:Y:S01]  /*3540*/  ISETP.GE.AND P3, PT, R85, RZ, PT ;  /* 0x000000ff5500720c */ /* 0x000fe20003f66270 */
[----:B------:R-:W-:Y:S01]  /*3550*/  IMAD R13, R13, 0x2, R14 ;  /* 0x000000020d0d7824 */ /* 0x000fe200078e020e */
[----:B------:R-:W-:Y:S01]  /*3560*/  ULOP3.LUT UR4, UR4, 0x600000, URZ, 0xc0, !UPT ;  /* 0x0060000004047892 */ /* 0x000fe2000f8ec0ff */
[----:B------:R-:W-:Y:S01]  /*3570*/  @!P2 IMAD.MOV R66, RZ, RZ, -R66 ;  /* 0x000000ffff42a224 */ /* 0x000fe200078e0a42 */
[----:B------:R-:W-:Y:S01]  /*3580*/  ISETP.GE.AND P2, PT, R83, RZ, PT ;  /* 0x000000ff5300720c */ /* 0x000fe20003f46270 */
[----:B------:R-:W-:Y:S01]  /*3590*/  @!P5 IMAD.MOV R70, RZ, RZ, -R70 ;  /* 0x000000ffff46d224 */ /* 0x000fe200078e0a46 */
[----:B------:R-:W-:Y:S01]  /*35a0*/  ISETP.GE.AND P5, PT, R81, RZ, PT ;  /* 0x000000ff5100720c */ /* 0x000fe20003fa6270 */
[----:B------:R-:W-:-:S02]  /*35b0*/  IMAD.U32 R11, RZ, RZ, UR20 ;  /* 0x00000014ff0b7e24 */ /* 0x000fc4000f8e00ff */
[----:B------:R-:W-:Y:S01]  /*35c0*/  @!P4 IMAD.MOV R72, RZ, RZ, -R72 ;  /* 0x000000ffff48c224 */ /* 0x000fe200078e0a48 */
[----:B------:R-:W-:Y:S01]  /*35d0*/  ISETP.GE.AND P4, PT, R79, RZ, PT ;  /* 0x000000ff4f00720c */ /* 0x000fe20003f86270 */
[----:B------:R-:W-:Y:S01]  /*35e0*/  @!P1 IMAD.MOV R74, RZ, RZ, -R74 ;  /* 0x000000ffff4a9224 */ /* 0x000fe200078e0a4a */
[----:B------:R-:W-:Y:S01]  /*35f0*/  ISETP.GE.AND P1, PT, R97, RZ, PT ;  /* 0x000000ff6100720c */ /* 0x000fe20003f26270 */
[----:B------:R-:W-:Y:S01]  /*3600*/  @!P3 IMAD.MOV R76, RZ, RZ, -R76 ;  /* 0x000000ffff4cb224 */ /* 0x000fe200078e0a4c */
[----:B------:R-:W-:Y:S01]  /*3610*/  ISETP.GE.AND P3, PT, R95, RZ, PT ;  /* 0x000000ff5f00720c */ /* 0x000fe20003f66270 */
[----:B------:R-:W-:Y:S02]  /*3620*/  IMAD R12, R12, 0x2, R13 ;  /* 0x000000020c0c7824 */ /* 0x000fe400078e020d */
[----:B------:R-:W-:Y:S01]  /*3630*/  @!P2 IMAD.MOV R78, RZ, RZ, -R78 ;  /* 0x000000ffff4ea224 */ /* 0x000fe200078e0a4e */
[----:B------:R-:W-:Y:S01]  /*3640*/  ISETP.GE.AND P2, PT, R93, RZ, PT ;  /* 0x000000ff5d00720c */ /* 0x000fe20003f46270 */
[----:B------:R-:W-:Y:S01]  /*3650*/  @!P5 IMAD.MOV R80, RZ, RZ, -R80 ;  /* 0x000000ffff50d224 */ /* 0x000fe200078e0a50 */
[----:B------:R-:W-:Y:S01]  /*3660*/  ISETP.GE.AND P5, PT, R91, RZ, PT ;  /* 0x000000ff5b00720c */ /* 0x000fe20003fa6270 */
[----:B------:R-:W-:Y:S01]  /*3670*/  IMAD.U32 R10, RZ, RZ, UR20 ;  /* 0x00000014ff0a7e24 */ /* 0x000fe2000f8e00ff */
[----:B-1----:R-:W-:Y:S01]  /*3680*/  R2UR UR30, R29 ;  /* 0x000000001d1e72ca */ /* 0x002fe200000e0000 */
[----:B------:R-:W-:Y:S01]  /*3690*/  @!P4 IMAD.MOV R82, RZ, RZ, -R82 ;  /* 0x000000ffff52c224 */ /* 0x000fe200078e0a52 */
[----:B------:R-:W-:Y:S01]  /*36a0*/  ISETP.GE.AND P4, PT, R89, RZ, PT ;  /* 0x000000ff5900720c */ /* 0x000fe20003f86270 */
[----:B------:R-:W-:Y:S01]  /*36b0*/  @!P1 IMAD.MOV R84, RZ, RZ, -R84 ;  /* 0x000000ffff549224 */ /* 0x000fe200078e0a54 */
[----:B------:R-:W-:Y:S01]  /*36c0*/  ISETP.GE.AND P1, PT, R107, RZ, PT ;  /* 0x000000ff6b00720c */ /* 0x000fe20003f26270 */
[----:B------:R-:W-:Y:S01]  /*36d0*/  @!P3 IMAD.MOV R86, RZ, RZ, -R86 ;  /* 0x000000ffff56b224 */ /* 0x000fe200078e0a56 */
[----:B------:R-:W-:Y:S01]  /*36e0*/  ISETP.GE.AND P3, PT, R105, RZ, PT ;  /* 0x000000ff6900720c */ /* 0x000fe20003f66270 */
[----:B------:R-:W-:-:S02]  /*36f0*/  IMAD R11, R11, 0x2, R12 ;  /* 0x000000020b0b7824 */ /* 0x000fc400078e020c */
[----:B------:R-:W-:Y:S01]  /*3700*/  @!P2 IMAD.MOV R88, RZ, RZ, -R88 ;  /* 0x000000ffff58a224 */ /* 0x000fe200078e0a58 */
[----:B------:R-:W-:Y:S01]  /*3710*/  ISETP.GE.AND P2, PT, R103, RZ, PT ;  /* 0x000000ff6700720c */ /* 0x000fe20003f46270 */
[----:B------:R-:W-:Y:S01]  /*3720*/  @!P5 IMAD.MOV R90, RZ, RZ, -R90 ;  /* 0x000000ffff5ad224 */ /* 0x000fe200078e0a5a */
[----:B------:R-:W-:Y:S01]  /*3730*/  ISETP.GE.AND P5, PT, R101, RZ, PT ;  /* 0x000000ff6500720c */ /* 0x000fe20003fa6270 */
[----:B------:R-:W-:Y:S02]  /*3740*/  IMAD.U32 R9, RZ, RZ, UR20 ;  /* 0x00000014ff097e24 */ /* 0x000fe4000f8e00ff */
        /* <DEDUP_REMOVED lines=25> */
[----:B------:R-:W-:Y:S01]  /*38e0*/  BAR.SYNC.DEFER_BLOCKING 0x0 ;  /* 0x0000000000007b1d */ /* 0x000fe20000010000 */
[----:B------:R-:W-:Y:S01]  /*38f0*/  ISETP.GE.AND P4, PT, R6, UR13, PT ;  /* 0x0000000d06007c0c */ /* 0x000fe2000bf86270 */
[----:B------:R-:W-:Y:S01]  /*3900*/  @!P1 IMAD.MOV R118, RZ, RZ, -R118 ;  /* 0x000000ffff769224 */ /* 0x000fe200078e0a76 */
[----:B------:R-:W-:Y:S01]  /*3910*/  ISETP.NE.U32.AND P1, PT, R5, RZ, PT ;  /* 0x000000ff0500720c */ /* 0x000fe20003f25070 */
[----:B------:R-:W-:Y:S01]  /*3920*/  IMAD R8, R8, 0x2, R9 ;  /* 0x0000000208087824 */ /* 0x000fe200078e0209 */
        /* <DEDUP_REMOVED lines=8> */
[----:B------:R-:W-:Y:S01]  /*39b0*/  LOP3.LUT R6, R3, 0x6, RZ, 0xfc, !PT ;  /* 0x0000000603067812 */ /* 0x000fe200078efcff */
[----:B------:R-:W-:Y:S01]  /*39c0*/  @!P6 IMAD.MOV R122, RZ, RZ, -R122 ;  /* 0x000000ffff7ae224 */ /* 0x000fe200078e0a7a */
[----:B------:R-:W-:-:S02]  /*39d0*/  ISETP.NE.U32.AND P3, PT, R5, RZ, PT ;  /* 0x000000ff0500720c */ /* 0x000fc40003f65070 */
[----:B------:R-:W-:-:S03]  /*39e0*/  ISETP.GE.AND P6, PT, R139, RZ, PT ;  /* 0x000000ff8b00720c */ /* 0x000fc60003fc6270 */
[----:B------:R-:W-:Y:S01]  /*39f0*/  @!P4 IMAD.MOV R126, RZ, RZ, -R126 ;  /* 0x000000ffff7ec224 */ /* 0x000fe200078e0a7e */
[----:B------:R-:W-:Y:S01]  /*3a00*/  ISETP.GE.AND P4, PT, R129, RZ, PT ;  /* 0x000000ff8100720c */ /* 0x000fe20003f86270 */
[----:B------:R-:W-:Y:S01]  /*3a10*/  @!P2 IMAD.MOV R128, RZ, RZ, -R128 ;  /* 0x000000ffff80a224 */ /* 0x000fe200078e0a80 */
[----:B------:R-:W-:Y:S01]  /*3a20*/  ISETP.GE.AND P2, PT, R141, RZ, PT ;  /* 0x000000ff8d00720c */ /* 0x000fe20003f46270 */
[----:B------:R-:W-:Y:S01]  /*3a30*/  @!P5 IMAD.MOV R130, RZ, RZ, -R130 ;  /* 0x000000ffff82d224 */ /* 0x000fe200078e0a82 */
[----:B------:R-:W-:-:S05]  /*3a40*/  ISETP.GE.AND P5, PT, R143, RZ, PT ;  /* 0x000000ff8f00720c */ /* 0x000fca0003fa6270 */
[----:B------:R-:W-:-:S04]  /*3a50*/  @!P6 IMAD.MOV R134, RZ, RZ, -R134 ;  /* 0x000000ffff86e224 */ /* 0x000fc800078e0a86 */
[----:B------:R-:W-:Y:S01]  /*3a60*/  @!P4 IMAD.MOV R132, RZ, RZ, -R132 ;  /* 0x000000ffff84c224 */ /* 0x000fe200078e0a84 */
[----:B------:R-:W-:Y:S01]  /*3a70*/  ISETP.GE.AND P4, PT, R6, UR13, PT ;  /* 0x0000000d06007c0c */ /* 0x000fe2000bf86270 */
[----:B------:R-:W-:Y:S01]  /*3a80*/  @!P2 IMAD.MOV R136, RZ, RZ, -R136 ;  /* 0x000000ffff88a224 */ /* 0x000fe200078e0a88 */
[----:B------:R-:W-:Y:S01]  /*3a90*/  ISETP.GE.AND P2, PT, R131, RZ, PT ;  /* 0x000000ff8300720c */ /* 0x000fe20003f46270 */
[----:B------:R-:W-:Y:S01]  /*3aa0*/  IMAD.U32 R6, RZ, RZ, UR20 ;  /* 0x00000014ff067e24 */ /* 0x000fe2000f8e00ff */
[----:B------:R-:W-:Y:S01]  /*3ab0*/  SEL R5, R4, RZ, !P4 ;  /* 0x000000ff04057207 */ /* 0x000fe20006000000 */
[----:B------:R-:W-:Y:S01]  /*3ac0*/  @!P5 IMAD.MOV R138, RZ, RZ, -R138 ;  /* 0x000000ffff8ad224 */ /* 0x000fe200078e0a8a */
[----:B------:R-:W-:Y:S01]  /*3ad0*/  ISETP.GE.AND P5, PT, R144, RZ, PT ;  /* 0x000000ff9000720c */ /* 0x000fe20003fa6270 */
[----:B------:R-:W-:Y:S01]  /*3ae0*/  IMAD R6, R6, 0x2, R7 ;  /* 0x0000000206067824 */ /* 0x000fe200078e0207 */
[----:B------:R-:W-:Y:S01]  /*3af0*/  ISETP.NE.U32.AND P4, PT, R5, RZ, PT ;  /* 0x000000ff0500720c */ /* 0x000fe20003f85070 */
[----:B------:R-:W-:-:S02]  /*3b00*/  IMAD.U32 R5, RZ, RZ, UR20 ;  /* 0x00000014ff057e24 */ /* 0x000fc4000f8e00ff */
[----:B------:R-:W-:Y:S02]  /*3b10*/  IMAD.U32 R144, RZ, RZ, UR20 ;  /* 0x00000014ff907e24 */ /* 0x000fe4000f8e00ff */
[----:B------:R-:W-:Y:S02]  /*3b20*/  IMAD R5, R5, 0x2, R6 ;  /* 0x0000000205057824 */ /* 0x000fe400078e0206 */
[----:B------:R-:W-:Y:S01]  /*3b30*/  @!P2 IMAD.MOV R140, RZ, RZ, -R140 ;  /* 0x000000ffff8ca224 */ /* 0x000fe200078e0a8c */
[----:B------:R-:W-:Y:S01]  /*3b40*/  ISETP.NE.AND P2, PT, R19, RZ, PT ;  /* 0x000000ff1300720c */ /* 0x000fe20003f45270 */
[----:B------:R-:W-:Y:S01]  /*3b50*/  IMAD R23, R144, 0x2, R5 ;  /* 0x0000000290177824 */ /* 0x000fe200078e0205 */
[----:B------:R-:W-:Y:S01]  /*3b60*/  LOP3.LUT R19, RZ, R19, RZ, 0x33, !PT ;  /* 0x00000013ff137212 */ /* 0x000fe200078e33ff */
[----:B------:R-:W-:Y:S02]  /*3b70*/  @!P5 IMAD.MOV R142, RZ, RZ, -R142 ;  /* 0x000000ffff8ed224 */ /* 0x000fe400078e0a8e */
[----:B------:R-:W-:Y:S01]  /*3b80*/  IMAD R25, R146, 0x2, R23 ;  /* 0x0000000292197824 */ /* 0x000fe200078e0217 */
[----:B------:R-:W-:-:S02]  /*3b90*/  SEL R225, R19, R66, !P2 ;  /* 0x0000004213e17207 */ /* 0x000fc40005000000 */
[----:B------:R-:W-:Y:S01]  /*3ba0*/  LEA R66, P5, R23, R68, 0x2 ;  /* 0x0000004417427211 */ /* 0x000fe200078a10ff */
[----:B------:R-:W-:Y:S01]  /*3bb0*/  IMAD R27, R144, 0x2, R25 ;  /* 0x00000002901b7824 */ /* 0x000fe200078e0219 */
[C---:B------:R-:W-:Y:S02]  /*3bc0*/  SEL R240, R19.reuse, R34, !P2 ;  /* 0x0000002213f07207 */ /* 0x040fe40005000000 */
[C---:B------:R-:W-:Y:S02]  /*3bd0*/  SEL R239, R19.reuse, R36, !P2 ;  /* 0x0000002413ef7207 */ /* 0x040fe40005000000 */
[C---:B------:R-:W-:Y:S02]  /*3be0*/  SEL R238, R19.reuse, R38, !P2 ;  /* 0x0000002613ee7207 */ /* 0x040fe40005000000 */
[C---:B------:R-:W-:Y:S02]  /*3bf0*/  SEL R237, R19.reuse, R40, !P2 ;  /* 0x0000002813ed7207 */ /* 0x040fe40005000000 */
[----:B------:R-:W-:-:S02]  /*3c00*/  SEL R236, R19, R42, !P2 ;  /* 0x0000002a13ec7207 */ /* 0x000fc40005000000 */
[C---:B------:R-:W-:Y:S02]  /*3c10*/  SEL R235, R19.reuse, R44, !P2 ;  /* 0x0000002c13eb7207 */ /* 0x040fe40005000000 */
[C---:B------:R-:W-:Y:S02]  /*3c20*/  SEL R234, R19.reuse, R48, !P2 ;  /* 0x0000003013ea7207 */ /* 0x040fe40005000000 */
[C---:B------:R-:W-:Y:S02]  /*3c30*/  SEL R233, R19.reuse, R50, !P2 ;  /* 0x0000003213e97207 */ /* 0x040fe40005000000 */
[C---:B------:R-:W-:Y:S02]  /*3c40*/  SEL R232, R19.reuse, R52, !P2 ;  /* 0x0000003413e87207 */ /* 0x040fe40005000000 */
[C---:B------:R-:W-:Y:S02]  /*3c50*/  SEL R231, R19.reuse, R54, !P2 ;  /* 0x0000003613e77207 */ /* 0x040fe40005000000 */
[----:B------:R-:W-:-:S02]  /*3c60*/  SEL R251, R19, R21, !P2 ;  /* 0x0000001513fb7207 */ /* 0x000fc40005000000 */
[C---:B------:R-:W-:Y:S02]  /*3c70*/  SEL R250, R19.reuse, R250, !P2 ;  /* 0x000000fa13fa7207 */ /* 0x040fe40005000000 */
[----:B------:R-:W-:Y:S01]  /*3c80*/  SEL R249, R19, R124, !P2 ;  /* 0x0000007c13f97207 */ /* 0x000fe20005000000 */
[----:B------:R-:W-:Y:S01]  /*3c90*/  IMAD R251, R251, UR15, RZ ;  /* 0x0000000ffbfb7c24 */ /* 0x000fe2000f8e02ff */
        /* <DEDUP_REMOVED lines=49> */
[----:B------:R-:W-:Y:S01]  /*3fb0*/  SEL R252, R19, R252, !P2 ;  /* 0x000000fc13fc7207 */ /* 0x000fe20005000000 */
[----:B------:R-:W-:Y:S01]  /*3fc0*/  IMAD R19, R146, 0x2, R27 ;  /* 0x0000000292137824 */ /* 0x000fe200078e021b */
[----:B------:R-:W-:Y:S02]  /*3fd0*/  LEA R64, P2, R25, R68, 0x2 ;  /* 0x0000004419407211 */ /* 0x000fe400078410ff */
[----:B------:R-:W-:-:S02]  /*3fe0*/  LEA.HI.X.SX32 R67, R23, R18, 0x2, P5 ;  /* 0x0000001217437211 */ /* 0x000fc400028f16ff */
[----:B------:R-:W-:Y:S02]  /*3ff0*/  LEA R60, P5, R27, R68, 0x2 ;  /* 0x000000441b3c7211 */ /* 0x000fe400078a10ff */
[-C--:B------:R-:W-:Y:S02]  /*4000*/  LEA.HI.X.SX32 R65, R25, R18.reuse, 0x2, P2 ;  /* 0x0000001219417211 */ /* 0x080fe400010f16ff */
[----:B------:R-:W-:Y:S02]  /*4010*/  LEA.HI.X.SX32 R61, R27, R18, 0x2, P5 ;  /* 0x000000121b3d7211 */ /* 0x000fe400028f16ff */
[-C--:B------:R-:W-:Y:S02]  /*4020*/  LEA R206, P2, R31, R68.reuse, 0x2 ;  /* 0x000000441fce7211 */ /* 0x080fe400078410ff */
[----:B------:R-:W-:Y:S02]  /*4030*/  LEA R88, P5, R15, R68, 0x2 ;  /* 0x000000440f587211 */ /* 0x000fe400078a10ff */
[----:B------:R-:W-:-:S02]  /*4040*/  LEA.HI.X.SX32 R207, R31, R18, 0x2, P2 ;  /* 0x000000121fcf7211 */ /* 0x000fc400010f16ff */
[C---:B------:R-:W-:Y:S02]  /*4050*/  LEA R86, P2, R14.reuse, R68, 0x2 ;  /* 0x000000440e567211 */ /* 0x040fe400078410ff */
[----:B------:R-:W-:Y:S02]  /*4060*/  LEA.HI.X.SX32 R89, R15, R18, 0x2, P5 ;  /* 0x000000120f597211 */ /* 0x000fe400028f16ff */
[C---:B------:R-:W-:Y:S02]  /*4070*/  LEA R84, P5, R13.reuse, R68, 0x2 ;  /* 0x000000440d547211 */ /* 0x040fe400078a10ff */
[----:B------:R-:W-:Y:S02]  /*4080*/  LEA.HI.X.SX32 R87, R14, R18, 0x2, P2 ;  /* 0x000000120e577211 */ /* 0x000fe400010f16ff */
[----:B------:R-:W-:Y:S02]  /*4090*/  LEA R82, P2, R12, R68, 0x2 ;  /* 0x000000440c527211 */ /* 0x000fe400078410ff */
[----:B------:R-:W-:-:S02]  /*40a0*/  LEA.HI.X.SX32 R85, R13, R18, 0x2, P5 ;  /* 0x000000120d557211 */ /* 0x000fc400028f16ff */
[----:B------:R-:W-:Y:S02]  /*40b0*/  LEA R80, P5, R11, R68, 0x2 ;  /* 0x000000440b507211 */ /* 0x000fe400078a10ff */
[----:B------:R-:W-:Y:S02]  /*40c0*/  LEA.HI.X.SX32 R83, R12, R18, 0x2, P2 ;  /* 0x000000120c537211 */ /* 0x000fe400010f16ff */
[-C--:B------:R-:W-:Y:S02]  /*40d0*/  LEA R56, P6, R19, R68.reuse, 0x2 ;  /* 0x0000004413387211 */ /* 0x080fe400078c10ff */
[----:B------:R-:W-:Y:S02]  /*40e0*/  LEA R78, P2, R10, R68, 0x2 ;  /* 0x000000440a4e7211 */ /* 0x000fe400078410ff */
[----:B------:R-:W-:Y:S02]  /*40f0*/  LEA.HI.X.SX32 R81, R11, R18, 0x2, P5 ;  /* 0x000000120b517211 */ /* 0x000fe400028f16ff */
[----:B------:R-:W-:-:S02]  /*4100*/  LEA R76, P5, R9, R68, 0x2 ;  /* 0x00000044094c7211 */ /* 0x000fc400078a10ff */
[-C--:B------:R-:W-:Y:S02]  /*4110*/  LEA.HI.X.SX32 R57, R19, R18.reuse, 0x2, P6 ;  /* 0x0000001213397211 */ /* 0x080fe400030f16ff */
[----:B------:R-:W-:Y:S02]  /*4120*/  LEA.HI.X.SX32 R79, R10, R18, 0x2, P2 ;  /* 0x000000120a4f7211 */ /* 0x000fe400010f16ff */
[----:B------:R-:W-:Y:S02]  /*4130*/  LEA R74, P2, R8, R68, 0x2 ;  /* 0x00000044084a7211 */ /* 0x000fe400078410ff */
[----:B------:R-:W-:Y:S02]  /*4140*/  LEA.HI.X.SX32 R77, R9, R18, 0x2, P5 ;  /* 0x00000012094d7211 */ /* 0x000fe400028f16ff */
[----:B------:R-:W-:Y:S02]  /*4150*/  LEA R70, P6, R6, R68, 0x2 ;  /* 0x0000004406467211 */ /* 0x000fe400078c10ff */
[----:B------:R-:W-:-:S02]  /*4160*/  LOP3.LUT R24, R147, 0x7f, RZ, 0xc0, !PT ;  /* 0x0000007f93187812 */ /* 0x000fc400078ec0ff */
[C---:B------:R-:W-:Y:S02]  /*4170*/  LEA R72, P5, R7.reuse, R68, 0x2 ;  /* 0x0000004407487211 */ /* 0x040fe400078a10ff */
[-C--:B------:R-:W-:Y:S02]  /*4180*/  LEA.HI.X.SX32 R75, R8, R18.reuse, 0x2, P2 ;  /* 0x00000012084b7211 */ /* 0x080fe400010f16ff */
[-C--:B------:R-:W-:Y:S02]  /*4190*/  LEA.HI.X.SX32 R71, R6, R18.reuse, 0x2, P6 ;  /* 0x0000001206477211 */ /* 0x080fe400030f16ff */
[----:B------:R-:W-:Y:S02]  /*41a0*/  LEA.HI.X.SX32 R73, R7, R18, 0x2, P5 ;  /* 0x0000001207497211 */ /* 0x000fe400028f16ff */
[----:B------:R-:W-:Y:S02]  /*41b0*/  ISETP.NE.U32.AND P2, PT, R24, RZ, PT ;  /* 0x000000ff1800720c */ /* 0x000fe40003f45070 */
[----:B------:R-:W-:-:S02]  /*41c0*/  LOP3.LUT R23, R3, 0x8, RZ, 0xfc, !PT ;  /* 0x0000000803177812 */ /* 0x000fc400078efcff */
[----:B------:R-:W-:Y:S02]  /*41d0*/  LEA R68, P6, R5, R68, 0x2 ;  /* 0x0000004405447211 */ /* 0x000fe400078c10ff */
[C---:B------:R-:W-:Y:S02]  /*41e0*/  LOP3.LUT R22, R3.reuse, 0xa, RZ, 0xfc, !PT ;  /* 0x0000000a03167812 */ /* 0x040fe400078efcff */
[C---:B------:R-:W-:Y:S02]  /*41f0*/  LOP3.LUT R21, R3.reuse, 0xc, RZ, 0xfc, !PT ;  /* 0x0000000c03157812 */ /* 0x040fe400078efcff */
[----:B------:R-:W-:Y:S01]  /*4200*/  LOP3.LUT R20, R3, 0xe, RZ, 0xfc, !PT ;  /* 0x0000000e03147812 */ /* 0x000fe200078efcff */
[----:B--2-4-:R-:W-:Y:S06]  /*4210*/  BRA.U UP0, `(.L_x_5) ;  /* 0x0000000100187547 */ /* 0x014fec000b800000 */
[----:B------:R-:W-:Y:S01]  /*4220*/  ELECT P5, URZ, PT ;  /* 0x0000000000ff782f */ /* 0x000fe200038a0000 */
[----:B------:R-:W-:Y:S01]  /*4230*/  IMAD.MOV.U32 R19, RZ, RZ, 0x1 ;  /* 0x00000001ff137424 */ /* 0x000fe200078e00ff */
[----:B------:R-:W-:Y:S01]  /*4240*/  UMOV UR6, 0x40 ;  /* 0x0000004000067882 */ /* 0x000fe20000000000 */
[----:B------:R-:W-:Y:S01]  /*4250*/  UVIRTCOUNT.DEALLOC.SMPOOL 0x80 ;  /* 0x000000800000784c */ /* 0x000fe20000000000 */
[----:B------:R-:W-:-:S09]  /*4260*/  ULEA UR6, UR5, UR6, 0x18 ;  /* 0x0000000605067291 */ /* 0x000fd2000f8ec0ff */
[----:B------:R1:W-:Y:S03]  /*4270*/  @P5 STS.U8 [UR6], R19 ;  /* 0x00000013ff005988 */ /* 0x0003e60008000006 */
.L_x_5:
[----:B------:R-:W-:Y:S01]  /*4280*/  UIADD3 UR11, UPT, UPT, UR30, UR4, URZ ;  /* 0x000000041e0b7290 */ /* 0x000fe2000fffe0ff */
[----:B------:R-:W-:Y:S01]  /*4290*/  ISETP.GE.AND P5, PT, R23, UR13, PT ;  /* 0x0000000d17007c0c */ /* 0x000fe2000bfa6270 */
[----:B------:R-:W-:Y:S01]  /*42a0*/  VOTEU.ALL UP1, P2 ;  /* 0x0000000000ff7886 */ /* 0x000fe20001020000 */
[----:B------:R-:W-:Y:S01]  /*42b0*/  LEA.HI.X.SX32 R69, R5, R18, 0x2, P6 ;  /* 0x0000001205457211 */ /* 0x000fe200030f16ff */
[----:B------:R-:W-:Y:S01]  /*42c0*/  VOTEU.ALL UP2, P2 ;  /* 0x0000000000ff7886 */ /* 0x000fe20001040000 */
[----:B------:R-:W-:Y:S01]  /*42d0*/  LEA R26, P6, R251, R46, 0x2 ;  /* 0x0000002efb1a7211 */ /* 0x000fe200078c10ff */
[----:B------:R-:W-:Y:S01]  /*42e0*/  IMAD.SHL.U32 R24, R24, 0x4, RZ ;  /* 0x0000000418187824 */ /* 0x000fe200078e00ff */
[----:B------:R-:W-:-:S04]  /*42f0*/  @!UP1 UIADD3 UR16, UPT, UPT, -UR7, 0x100000, URZ ;  /* 0x0010000007109890 */ /* 0x000fc8000fffe1ff */
[----:B------:R-:W-:Y:S02]  /*4300*/  @!UP1 USHF.L.U32 UR17, UR16, 0xb, URZ ;  /* 0x0000000b10119899 */ /* 0x000fe400080006ff */
[----:B------:R-:W-:Y:S02]  /*4310*/  @!UP1 USHF.L.U32 UR16, UR16, 0x1, URZ ;  /* 0x0000000110109899 */ /* 0x000fe400080006ff */
[----:B------:R-:W-:Y:S01]  /*4320*/  USHF.L.U32 UR9, UR21, 0x5, URZ ;  /* 0x0000000515097899 */ /* 0x000fe200080006ff */
[----:B------:R-:W-:Y:S01]  /*4330*/  STTM.16dp32bit_t0_t15.x128 tmem[UR11], RZ ;  /* 0x000000ff000079ed */ /* 0x000fe20008b8000b */
[----:B------:R-:W-:Y:S01]  /*4340*/  STTM.16dp32bit_t16_t31.x128 tmem[UR11+0x80], RZ ;  /* 0x000080ff000079ed */ /* 0x000fe20008ba000b */
[----:B------:R-:W2:Y:S01]  /*4350*/  FENCE.VIEW.ASYNC.T ;  /* 0x00000000000073c6 */ /* 0x000ea20000000200 */
[----:B------:R-:W-:-:S04]  /*4360*/  @!UP1 UIADD3 UR4, UPT, UPT, -UR7, 0x100000, URZ ;  /* 0x0010000007049890 */ /* 0x000fc8000fffe1ff */
[----:B------:R-:W-:Y:S02]  /*4370*/  @!UP1 USHF.L.U32 UR5, UR4, 0xb, URZ ;  /* 0x0000000b04059899 */ /* 0x000fe400080006ff */
[----:B------:R-:W-:Y:S01]  /*4380*/  @!UP1 USHF.L.U32 UR4, UR4, 0x1, URZ ;  /* 0x0000000104049899 */ /* 0x000fe200080006ff */
[----:B--2---:R-:W-:Y:S01]  /*4390*/  BAR.SYNC.DEFER_BLOCKING 0x0 ;  /* 0x0000000000007b1d */ /* 0x004fe20000010000 */
[----:B------:R-:W-:Y:S01]  /*43a0*/  SEL R18, R4, RZ, !P5 ;  /* 0x000000ff04127207 */ /* 0x000fe20006800000 */
[----:B------:R-:W-:Y:S01]  /*43b0*/  IMAD R249, R249, UR15, RZ ;  /* 0x0000000ff9f97c24 */ /* 0x000fe2000f8e02ff */
[----:B------:R-:W-:Y:S01]  /*43c0*/  ISETP.GE.AND P5, PT, R21, UR13, PT ;  /* 0x0000000d15007c0c */ /* 0x000fe2000bfa6270 */
[----:B------:R-:W-:Y:S01]  /*43d0*/  VIADD R21, R0, UR10 ;  /* 0x0000000a00157c36 */ /* 0x000fe20008000000 */
[----:B------:R-:W-:Y:S01]  /*43e0*/  LEA.HI.X.SX32 R27, R251, R47, 0x2, P6 ;  /* 0x0000002ffb1b7211 */ /* 0x000fe200030f16ff */
[----:B------:R-:W-:Y:S01]  /*43f0*/  VOTEU.ALL UP1, P2 ;  /* 0x0000000000ff7886 */ /* 0x000fe20001020000 */
[----:B------:R-:W-:Y:S01]  /*4400*/  ISETP.GE.AND P6, PT, R22, UR13, PT ;  /* 0x0000000d16007c0c */ /* 0x000fe2000bfc6270 */
[----:B------:R-:W-:Y:S01]  /*4410*/  IMAD R247, R247, UR15, RZ ;  /* 0x0000000ff7f77c24 */ /* 0x000fe2000f8e02ff */
[----:B------:R-:W-:Y:S01]  /*4420*/  LOP3.LUT R23, R3, 0x10, RZ, 0xfc, !PT ;  /* 0x0000001003177812 */ /* 0x000fe200078efcff */
[----:B------:R-:W-:Y:S01]  /*4430*/  IMAD R245, R245, UR15, RZ ;  /* 0x0000000ff5f57c24 */ /* 0x000fe2000f8e02ff */
[----:B-1----:R-:W-:Y:S01]  /*4440*/  SEL R19, R4, RZ, !P6 ;  /* 0x000000ff04137207 */ /* 0x002fe20007000000 */
[----:B------:R-:W-:Y:S01]  /*4450*/  IMAD.U32 R205, RZ, RZ, UR9 ;  /* 0x00000009ffcd7e24 */ /* 0x000fe2000f8e00ff */
[----:B------:R-:W-:Y:S01]  /*4460*/  ISETP.GE.AND P6, PT, R20, UR13, PT ;  /* 0x0000000d14007c0c */ /* 0x000fe2000bfc6270 */
[----:B------:R-:W-:Y:S01]  /*4470*/  IMAD R243, R243, UR15, RZ ;  /* 0x0000000ff3f37c24 */ /* 0x000fe2000f8e02ff */
[C---:B------:R-:W-:Y:S01]  /*4480*/  LOP3.LUT R20, R0.reuse, 0x10, RZ, 0x3c, !PT ;  /* 0x0000001000147812 */ /* 0x040fe200078e3cff */
[----:B------:R-:W-:Y:S01]  /*4490*/  IMAD.WIDE R204, R205, 0x4, R26 ;  /* 0x00000004cdcc7825 */ /* 0x000fe200078e021a */
[C---:B------:R-:W-:Y:S01]  /*44a0*/  LOP3.LUT R22, R3.reuse, 0x16, RZ, 0xfc, !PT ;  /* 0x0000001603167812 */ /* 0x040fe200078efcff */
[----:B------:R-:W-:Y:S01]  /*44b0*/  USHF.L.U32 UR18, UR20, 0x5, URZ ;  /* 0x0000000514127899 */ /* 0x000fe200080006ff */
[----:B------:R-:W-:Y:S01]  /*44c0*/  LOP3.LUT R25, R3, 0x1e, RZ, 0xfc, !PT ;  /* 0x0000001e03197812 */ /* 0x000fe200078efcff */
[----:B------:R-:W-:Y:S01]  /*44d0*/  IMAD.U32 R203, RZ, RZ, UR9 ;  /* 0x00000009ffcb7e24 */ /* 0x000fe2000f8e00ff */
[----:B------:R-:W-:Y:S01]  /*44e0*/  LOP3.LUT R28, R0, 0x60, RZ, 0x3c, !PT ;  /* 0x00000060001c7812 */ /* 0x000fe200078e3cff */
[----:B------:R-:W-:Y:S01]  /*44f0*/  IMAD R241, R241, UR15, RZ ;  /* 0x0000000ff1f17c24 */ /* 0x000fe2000f8e02ff */
[----:B------:R-:W-:Y:S01]  /*4500*/  USHF.L.U32 UR31, UR18, 0x2, URZ ;  /* 0x00000002121f7899 */ /* 0x000fe200080006ff */
[----:B------:R-:W1:Y:S02]  /*4510*/  FENCE.VIEW.ASYNC.S ;  /* 0x00000000000073c6 */ /* 0x000e640000000000 */
[----:B-1----:R1:W2:Y:S02]  /*4520*/  @!UP1 SYNCS.EXCH.64 URZ, [UR12], UR16 ;  /* 0x000000100cff95b2 */ /* 0x0022a40008000100 */
[----:B--2---:R-:W-:Y:S01]  /*4530*/  BAR.SYNC.DEFER_BLOCKING 0x0 ;  /* 0x0000000000007b1d */ /* 0x004fe20000010000 */
[----:B------:R-:W-:Y:S01]  /*4540*/  IMAD.U32 R201, RZ, RZ, UR9 ;  /* 0x00000009ffc97e24 */ /* 0x000fe2000f8e00ff */
[----:B------:R-:W-:Y:S01]  /*4550*/  UISETP.GT.AND UP1, UPT, UR8, 0x3f, UPT ;  /* 0x0000003f0800788c */ /* 0x000fe2000bf24270 */
[----:B------:R-:W-:Y:S01]  /*4560*/  IMAD R239, R239, UR15, RZ ;  /* 0x0000000fefef7c24 */ /* 0x000fe2000f8e02ff */
[----:B------:R-:W-:Y:S01]  /*4570*/  UIADD3 UR19, UPT, UPT, UR13, -0x40, URZ ;  /* 0xffffffc00d137890 */ /* 0x000fe2000fffe0ff */
[----:B------:R-:W-:Y:S01]  /*4580*/  IMAD.U32 R199, RZ, RZ, UR9 ;  /* 0x00000009ffc77e24 */ /* 0x000fe2000f8e00ff */
[----:B------:R-:W-:Y:S01]  /*4590*/  UISETP.GT.AND UP3, UPT, UR8, 0x5f, UPT ;  /* 0x0000005f0800788c */ /* 0x000fe2000bf64270 */
[----:B------:R-:W-:-:S02]  /*45a0*/  IMAD R237, R237, UR15, RZ ;  /* 0x0000000feded7c24 */ /* 0x000fc4000f8e02ff */
[----:B------:R-:W-:Y:S02]  /*45b0*/  IMAD.U32 R197, RZ, RZ, UR9 ;  /* 0x00000009ffc57e24 */ /* 0x000fe4000f8e00ff */
[----:B------:R-:W-:Y:S01]  /*45c0*/  IMAD R235, R235, UR15, RZ ;  /* 0x0000000febeb7c24 */ /* 0x000fe2000f8e02ff */
[----:B-1----:R-:W-:Y:S01]  /*45d0*/  USHF.R.S32.HI UR16, URZ, 0x1f, UR18 ;  /* 0x0000001fff107899 */ /* 0x002fe20008011412 */
[----:B------:R-:W-:Y:S02]  /*45e0*/  IMAD.U32 R195, RZ, RZ, UR9 ;  /* 0x00000009ffc37e24 */ /* 0x000fe4000f8e00ff */
[----:B------:R-:W-:Y:S01]  /*45f0*/  IMAD R233, R233, UR15, RZ ;  /* 0x0000000fe9e97c24 */ /* 0x000fe2000f8e02ff */
[----:B------:R-:W-:Y:S01]  /*4600*/  USHF.L.U64.HI UR32, UR18, 0x2, UR16 ;  /* 0x0000000212207899 */ /* 0x000fe20008010210 */
[----:B------:R-:W-:Y:S02]  /*4610*/  IMAD.U32 R193, RZ, RZ, UR9 ;  /* 0x00000009ffc17e24 */ /* 0x000fe4000f8e00ff */
[----:B------:R-:W-:-:S02]  /*4620*/  IMAD R231, R231, UR15, RZ ;  /* 0x0000000fe7e77c24 */ /* 0x000fc4000f8e02ff */
[----:B------:R-:W-:Y:S02]  /*4630*/  IMAD.U32 R191, RZ, RZ, UR9 ;  /* 0x00000009ffbf7e24 */ /* 0x000fe4000f8e00ff */
[----:B------:R-:W-:Y:S01]  /*4640*/  IMAD R229, R229, UR15, RZ ;  /* 0x0000000fe5e57c24 */ /* 0x000fe2000f8e02ff */
[----:B------:R1:W2:Y:S02]  /*4650*/  @!UP2 SYNCS.EXCH.64 URZ, [UR10+0x1e008], UR4 ;  /* 0x01e008040affa5b2 */ /* 0x0002a40008000100 */
[----:B------:R-:W-:Y:S01]  /*4660*/  @!PT LDS RZ, [RZ] ;  /* 0x00000000fffff984 */ /* 0x000fe20000000800 */
[----:B------:R-:W-:Y:S01]  /*4670*/  @!PT LDS RZ, [RZ] ;  /* 0x00000000fffff984 */ /* 0x000fe20000000800 */
[----:B------:R-:W-:Y:S01]  /*4680*/  @!PT LDS RZ, [RZ] ;  /* 0x00000000fffff984 */ /* 0x000fe20000000800 */
[----:B--2---:R-:W-:Y:S01]  /*4690*/  LDGSTS.E [R21+0x18000], desc[UR22][R206.64], P0 ;  /* 0x18000000ce157fae */ /* 0x004fe200081a1016 */
[----:B------:R-:W-:Y:S01]  /*46a0*/  ISETP.NE.U32.AND P0, PT, R18, RZ, PT ;  /* 0x000000ff1200720c */ /* 0x000fe20003f05070 */
[----:B------:R-:W-:Y:S01]  /*46b0*/  IMAD.U32 R189, RZ, RZ, UR9 ;  /* 0x00000009ffbd7e24 */ /* 0x000fe2000f8e00ff */
[C---:B------:R-:W-:Y:S01]  /*46c0*/  SEL R18, R4.reuse, RZ, !P5 ;  /* 0x000000ff04127207 */ /* 0x040fe20006800000 */
[----:B------:R2:W-:Y:S01]  /*46d0*/  LDGSTS.E [R21+0x18008], desc[UR22][R88.64], P1 ;  /* 0x1800800058157fae */ /* 0x0005e200089a1016 */
[----:B------:R-:W-:Y:S01]  /*46e0*/  ISETP.NE.U32.AND P5, PT, R19, RZ, PT ;  /* 0x000000ff1300720c */ /* 0x000fe20003fa5070 */
[----:B------:R-:W-:Y:S01]  /*46f0*/  IMAD R227, R227, UR15, RZ ;  /* 0x0000000fe3e37c24 */ /* 0x000fe2000f8e02ff */
[----:B------:R-:W-:Y:S01]  /*4700*/  SEL R19, R4, RZ, !P6 ;  /* 0x000000ff04137207 */ /* 0x000fe20007000000 */
[----:B------:R-:W-:Y:S01]  /*4710*/  IMAD.U32 R183, RZ, RZ, UR9 ;  /* 0x00000009ffb77e24 */ /* 0x000fe2000f8e00ff */
[----:B------:R-:W-:Y:S01]  /*4720*/  ISETP.NE.U32.AND P1, PT, R18, RZ, PT ;  /* 0x000000ff1200720c */ /* 0x000fe20003f25070 */
[----:B------:R-:W-:Y:S01]  /*4730*/  VIADD R18, R20, UR10 ;  /* 0x0000000a14127c36 */ /* 0x000fe20008000000 */
[----:B------:R-:W-:Y:S01]  /*4740*/  ISETP.NE.U32.AND P6, PT, R19, RZ, PT ;  /* 0x000000ff1300720c */ /* 0x000fe20003fc5070 */
[----:B-1----:R-:W-:Y:S01]  /*4750*/  USHF.R.U32.HI UR4, URZ, 0x1, UR29 ;  /* 0x00000001ff047899 */ /* 0x002fe2000801161d */
[----:B------:R-:W-:Y:S01]  /*4760*/  LOP3.LUT R19, R0, 0x20, RZ, 0x3c, !PT ;  /* 0x0000002000137812 */ /* 0x000fe200078e3cff */
[----:B------:R-:W-:Y:S01]  /*4770*/  IMAD R225, R225, UR15, RZ ;  /* 0x0000000fe1e17c24 */ /* 0x000fe2000f8e02ff */
[----:B------:R-:W-:Y:S01]  /*4780*/  LOP3.LUT R20, R3, 0x12, RZ, 0xfc, !PT ;  /* 0x0000001203147812 */ /* 0x000fe200078efcff */
[----:B------:R-:W-:Y:S01]  /*4790*/  LDGSTS.E [R18+0x18000], desc[UR22][R86.64], P3 ;  /* 0x1800000056127fae */ /* 0x000fe200099a1016 */
[----:B------:R-:W-:Y:S01]  /*47a0*/  ISETP.GE.AND P3, PT, R23, UR13, PT ;  /* 0x0000000d17007c0c */ /* 0x000fe2000bf66270 */
[----:B------:R-:W-:Y:S01]  /*47b0*/  VIADD R19, R19, UR10 ;  /* 0x0000000a13137c36 */ /* 0x000fe20008000000 */
[----:B--2---:R-:W-:Y:S01]  /*47c0*/  LOP3.LUT R21, R3, 0x14, RZ, 0xfc, !PT ;  /* 0x0000001403157812 */ /* 0x004fe200078efcff */
[----:B------:R-:W-:Y:S01]  /*47d0*/  LDGSTS.E [R18+0x18008], desc[UR22][R84.64], P4 ;  /* 0x1800800054127fae */ /* 0x000fe2000a1a1016 */
[----:B------:R-:W-:Y:S01]  /*47e0*/  ISETP.GE.AND P4, PT, R20, UR13, PT ;  /* 0x0000000d14007c0c */ /* 0x000fe2000bf86270 */
[----:B------:R-:W-:Y:S01]  /*47f0*/  IMAD.U32 R181, RZ, RZ, UR9 ;  /* 0x00000009ffb57e24 */ /* 0x000fe2000f8e00ff */
[C---:B------:R-:W-:Y:S01]  /*4800*/  SEL R20, R4.reuse, RZ, !P3 ;  /* 0x000000ff04147207 */ /* 0x040fe20005800000 */
[----:B------:R-:W-:Y:S01]  /*4810*/  LDGSTS.E [R19+0x18000], desc[UR22][R82.64], P0 ;  /* 0x1800000052137fae */ /* 0x000fe200081a1016 */
[----:B------:R-:W-:Y:S01]  /*4820*/  ISETP.GE.AND P3, PT, R21, UR13, PT ;  /* 0x0000000d15007c0c */ /* 0x000fe2000bf66270 */
[----:B------:R-:W-:Y:S01]  /*4830*/  IMAD R223, R223, UR15, RZ ;  /* 0x0000000fdfdf7c24 */ /* 0x000fe2000f8e02ff */
[----:B------:R-:W-:Y:S01]  /*4840*/  SEL R21, R4, RZ, !P4 ;  /* 0x000000ff04157207 */ /* 0x000fe20006000000 */
[----:B------:R-:W-:Y:S01]  /*4850*/  LDGSTS.E [R19+0x18008], desc[UR22][R80.64], P5 ;  /* 0x1800800050137fae */ /* 0x000fe2000a9a1016 */
[----:B------:R-:W-:Y:S01]  /*4860*/  ISETP.GE.AND P4, PT, R22, UR13, PT ;  /* 0x0000000d16007c0c */ /* 0x000fe2000bf86270 */
[----:B------:R-:W-:Y:S01]  /*4870*/  IMAD.U32 R179, RZ, RZ, UR9 ;  /* 0x00000009ffb37e24 */ /* 0x000fe2000f8e00ff */
[----:B------:R-:W-:Y:S01]  /*4880*/  ISETP.NE.U32.AND P0, PT, R20, RZ, PT ;  /* 0x000000ff1400720c */ /* 0x000fe20003f05070 */
[----:B------:R-:W-:Y:S01]  /*4890*/  IMAD R221, R221, UR15, RZ ;  /* 0x0000000fdddd7c24 */ /* 0x000fe2000f8e02ff */
[----:B------:R-:W-:Y:S01]  /*48a0*/  SEL R20, R4, RZ, !P3 ;  /* 0x000000ff04147207 */ /* 0x000fe20005800000 */
[----:B------:R-:W-:Y:S01]  /*48b0*/  IMAD.U32 R177, RZ, RZ, UR9 ;  /* 0x00000009ffb17e24 */ /* 0x000fe2000f8e00ff */
[----:B------:R-:W-:Y:S01]  /*48c0*/  LOP3.LUT R22, R0, 0x30, RZ, 0x3c, !PT ;  /* 0x0000003000167812 */ /* 0x000fe200078e3cff */
[----:B------:R-:W-:Y:S01]  /*48d0*/  IMAD R219, R219, UR15, RZ ;  /* 0x0000000fdbdb7c24 */ /* 0x000fe2000f8e02ff */
[----:B------:R-:W-:Y:S01]  /*48e0*/  ISETP.NE.U32.AND P3, PT, R21, RZ, PT ;  /* 0x000000ff1500720c */ /* 0x000fe20003f65070 */
[----:B------:R-:W-:Y:S01]  /*48f0*/  IMAD.U32 R185, RZ, RZ, UR9 ;  /* 0x00000009ffb97e24 */ /* 0x000fe2000f8e00ff */
[----:B------:R-:W-:Y:S01]  /*4900*/  SEL R21, R4, RZ, !P4 ;  /* 0x000000ff04157207 */ /* 0x000fe20006000000 */
[----:B------:R-:W-:Y:S01]  /*4910*/  IMAD R217, R217, UR15, RZ ;  /* 0x0000000fd9d97c24 */ /* 0x000fe2000f8e02ff */
[----:B------:R-:W-:Y:S01]  /*4920*/  ISETP.NE.U32.AND P5, PT, R20, RZ, PT ;  /* 0x000000ff1400720c */ /* 0x000fe20003fa5070 */
[----:B------:R-:W-:Y:S01]  /*4930*/  VIADD R20, R22, UR10 ;  /* 0x0000000a16147c36 */ /* 0x000fe20008000000 */
[----:B------:R-:W-:Y:S01]  /*4940*/  ISETP.NE.U32.AND P4, PT, R21, RZ, PT ;  /* 0x000000ff1500720c */ /* 0x000fe20003f85070 */
[----:B------:R-:W-:Y:S01]  /*4950*/  IMAD.U32 R175, RZ, RZ, UR9 ;  /* 0x00000009ffaf7e24 */ /* 0x000fe2000f8e00ff */
[----:B------:R-:W-:Y:S01]  /*4960*/  LOP3.LUT R21, R3, 0x18, RZ, 0xfc, !PT ;  /* 0x0000001803157812 */ /* 0x000fe200078efcff */
[----:B------:R-:W-:Y:S01]  /*4970*/  IMAD R211, R211, UR15, RZ ;  /* 0x0000000fd3d37c24 */ /* 0x000fe2000f8e02ff */
[----:B------:R-:W-:Y:S01]  /*4980*/  LDGSTS.E [R20+0x18000], desc[UR22][R78.64], P1 ;  /* 0x180000004e147fae */ /* 0x000fe200089a1016 */
[----:B------:R-:W-:Y:S01]  /*4990*/  LOP3.LUT R22, R3, 0x1a, RZ, 0xfc, !PT ;  /* 0x0000001a03167812 */ /* 0x000fe200078efcff */
[----:B------:R-:W-:Y:S01]  /*49a0*/  IMAD.U32 R171, RZ, RZ, UR9 ;  /* 0x00000009ffab7e24 */ /* 0x000fe2000f8e00ff */
[----:B------:R-:W-:Y:S01]  /*49b0*/  ISETP.GE.AND P1, PT, R21, UR13, PT ;  /* 0x0000000d15007c0c */ /* 0x000fe2000bf26270 */
[----:B------:R-:W-:Y:S01]  /*49c0*/  LDGSTS.E [R20+0x18008], desc[UR22][R76.64], P6 ;  /* 0x180080004c147fae */ /* 0x000fe2000b1a1016 */
[----:B------:R-:W-:Y:S01]  /*49d0*/  LOP3.LUT R21, R0, 0x40, RZ, 0x3c, !PT ;  /* 0x0000004000157812 */ /* 0x000fe200078e3cff */
[----:B------:R-:W-:Y:S01]  /*49e0*/  IMAD R209, R209, UR15, RZ ;  /* 0x0000000fd1d17c24 */ /* 0x000fe2000f8e02ff */
[----:B------:R-:W-:Y:S01]  /*49f0*/  LOP3.LUT R23, R3, 0x1c, RZ, 0xfc, !PT ;  /* 0x0000001c03177812 */ /* 0x000fe200078efcff */
[----:B------:R-:W-:Y:S01]  /*4a00*/  IMAD.U32 R165, RZ, RZ, UR9 ;  /* 0x00000009ffa57e24 */ /* 0x000fe2000f8e00ff */
[----:B------:R-:W-:Y:S01]  /*4a10*/  ISETP.GE.AND P6, PT, R22, UR13, PT ;  /* 0x0000000d16007c0c */ /* 0x000fe2000bfc6270 */
[----:B------:R-:W-:Y:S01]  /*4a20*/  VIADD R21, R21, UR10 ;  /* 0x0000000a15157c36 */ /* 0x000fe20008000000 */
[----:B------:R-:W-:Y:S01]  /*4a30*/  SEL R22, R4, RZ, !P1 ;  /* 0x000000ff04167207 */ /* 0x000fe20004800000 */
[----:B------:R-:W-:Y:S01]  /*4a40*/  IMAD.U32 R167, RZ, RZ, UR9 ;  /* 0x00000009ffa77e24 */ /* 0x000fe2000f8e00ff */
[----:B------:R-:W-:Y:S01]  /*4a50*/  ISETP.GE.AND P1, PT, R23, UR13, PT ;  /* 0x0000000d17007c0c */ /* 0x000fe2000bf26270 */
[----:B------:R-:W-:Y:S01]  /*4a60*/  IMAD.U32 R187, RZ, RZ, UR9 ;  /* 0x00000009ffbb7e24 */ /* 0x000fe2000f8e00ff */
[----:B------:R-:W-:Y:S01]  /*4a70*/  LDGSTS.E [R21+0x18000], desc[UR22][R74.64], P0 ;  /* 0x180000004a157fae */ /* 0x000fe200081a1016 */
[----:B------:R-:W-:Y:S01]  /*4a80*/  ISETP.NE.U32.AND P0, PT, R22, RZ, PT ;  /* 0x000000ff1600720c */ /* 0x000fe20003f05070 */
[----:B------:R-:W-:Y:S01]  /*4a90*/  IMAD.U32 R169, RZ, RZ, UR9 ;  /* 0x00000009ffa97e24 */ /* 0x000fe2000f8e00ff */
[C---:B------:R-:W-:Y:S01]  /*4aa0*/  SEL R22, R4.reuse, RZ, !P1 ;  /* 0x000000ff04167207 */ /* 0x040fe20004800000 */
[----:B------:R-:W-:Y:S01]  /*4ab0*/  LDGSTS.E [R21+0x18008], desc[UR22][R72.64], P3 ;  /* 0x1800800048157fae */ /* 0x000fe200099a1016 */
[----:B------:R-:W-:Y:S01]  /*4ac0*/  SEL R23, R4, RZ, !P6 ;  /* 0x000000ff04177207 */ /* 0x000fe20007000000 */
[----:B------:R-:W-:Y:S01]  /*4ad0*/  IMAD R250, R250, UR15, RZ ;  /* 0x0000000ffafa7c24 */ /* 0x000fe2000f8e02ff */
[----:B------:R-:W-:Y:S01]  /*4ae0*/  ISETP.GE.AND P1, PT, R25, UR13, PT ;  /* 0x0000000d19007c0c */ /* 0x000fe2000bf26270 */
[----:B------:R-:W-:Y:S01]  /*4af0*/  IMAD R34, R34, UR15, RZ ;  /* 0x0000000f22227c24 */ /* 0x000fe2000f8e02ff */
[----:B------:R-:W-:Y:S01]  /*4b00*/  LOP3.LUT R25, R0, 0x50, RZ, 0x3c, !PT ;  /* 0x0000005000197812 */ /* 0x000fe200078e3cff */
[----:B------:R-:W-:Y:S01]  /*4b10*/  IMAD R35, R35, UR15, RZ ;  /* 0x0000000f23237c24 */ /* 0x000fe2000f8e02ff */
[----:B------:R-:W-:Y:S01]  /*4b20*/  ISETP.NE.U32.AND P6, PT, R23, RZ, PT ;  /* 0x000000ff1700720c */ /* 0x000fe20003fc5070 */
[----:B------:R-:W-:Y:S01]  /*4b30*/  IMAD R36, R36, UR15, RZ ;  /* 0x0000000f24247c24 */ /* 0x000fe2000f8e02ff */
[----:B------:R-:W-:Y:S01]  /*4b40*/  ISETP.NE.U32.AND P3, PT, R22, RZ, PT ;  /* 0x000000ff1600720c */ /* 0x000fe20003f65070 */
[----:B------:R-:W-:Y:S01]  /*4b50*/  VIADD R22, R25, UR10 ;  /* 0x0000000a19167c36 */ /* 0x000fe20008000000 */
[----:B------:R-:W-:Y:S01]  /*4b60*/  SEL R23, R4, RZ, !P1 ;  /* 0x000000ff04177207 */ /* 0x000fe20004800000 */
[----:B------:R-:W-:Y:S01]  /*4b70*/  IMAD R37, R37, UR15, RZ ;  /* 0x0000000f25257c24 */ /* 0x000fe2000f8e02ff */
[----:B------:R-:W-:Y:S01]  /*4b80*/  ISETP.GE.AND P1, PT, R145, UR13, PT ;  /* 0x0000000d91007c0c */ /* 0x000fe2000bf26270 */
[----:B------:R-:W-:Y:S01]  /*4b90*/  IMAD R38, R38, UR15, RZ ;  /* 0x0000000f26267c24 */ /* 0x000fe2000f8e02ff */
[----:B------:R-:W-:Y:S01]  /*4ba0*/  LDGSTS.E [R22+0x18000], desc[UR22][R70.64], P5 ;  /* 0x1800000046167fae */ /* 0x000fe2000a9a1016 */
[----:B------:R-:W-:Y:S01]  /*4bb0*/  ISETP.NE.U32.AND P5, PT, R23, RZ, PT ;  /* 0x000000ff1700720c */ /* 0x000fe20003fa5070 */
[----:B------:R-:W-:Y:S01]  /*4bc0*/  IMAD R248, R248, UR15, RZ ;  /* 0x0000000ff8f87c24 */ /* 0x000fe2000f8e02ff */
[----:B------:R-:W-:Y:S01]  /*4bd0*/  SEL R4, R4, RZ, !P1 ;  /* 0x000000ff04047207 */ /* 0x000fe20004800000 */
[----:B------:R-:W-:Y:S01]  /*4be0*/  LDGSTS.E [R22+0x18008], desc[UR22][R68.64], P4 ;  /* 0x1800800044167fae */ /* 0x000fe2000a1a1016 */
[----:B------:R-:W-:Y:S01]  /*4bf0*/  LOP3.LUT R25, R0, 0x70, RZ, 0x3c, !PT ;  /* 0x0000007000197812 */ /* 0x000fe200078e3cff */
[----:B------:R-:W-:Y:S01]  /*4c00*/  IMAD.U32 R163, RZ, RZ, UR9 ;  /* 0x00000009ffa37e24 */ /* 0x000fe2000f8e00ff */
[----:B------:R-:W-:Y:S01]  /*4c10*/  ISETP.NE.U32.AND P1, PT, R4, RZ, PT ;  /* 0x000000ff0400720c */ /* 0x000fe20003f25070 */
[----:B------:R-:W-:Y:S01]  /*4c20*/  IMAD R246, R246, UR15, RZ ;  /* 0x0000000ff6f67c24 */ /* 0x000fe2000f8e02ff */
[----:B------:R-:W-:Y:S01]  /*4c30*/  LOP3.LUT R4, R24, UR4, RZ, 0x3c, !PT ;  /* 0x0000000418047c12 */ /* 0x000fe2000f8e3cff */
[----:B------:R-:W-:Y:S01]  /*4c40*/  VIADD R24, R28, UR10 ;  /* 0x0000000a1c187c36 */ /* 0x000fe20008000000 */
[-C--:B------:R-:W-:Y:S01]  /*4c50*/  LEA R32, P4, R249, R46.reuse, 0x2 ;  /* 0x0000002ef9207211 */ /* 0x080fe200078810ff */
[----:B------:R-:W-:Y:S01]  /*4c60*/  VIADD R25, R25, UR10 ;  /* 0x0000000a19197c36 */ /* 0x000fe20008000000 */
[C---:B------:R-:W-:Y:S01]  /*4c70*/  LOP3.LUT R173, R4.reuse, 0x40, RZ, 0x3c, !PT ;  /* 0x0000004004ad7812 */ /* 0x040fe200078e3cff */
[----:B------:R-:W-:Y:S01]  /*4c80*/  VIADD R23, R4, UR10 ;  /* 0x0000000a04177c36 */ /* 0x000fe20008000000 */
[----:B------:R-:W-:Y:S01]  /*4c90*/  LDGSTS.E [R24+0x18000], desc[UR22][R66.64], P0 ;  /* 0x1800000042187fae */ /* 0x000fe200081a1016 */
[-C--:B------:R-:W-:Y:S01]  /*4ca0*/  LEA R30, P0, R247, R46.reuse, 0x2 ;  /* 0x0000002ef71e7211 */ /* 0x080fe200078010ff */
[----:B------:R-:W-:Y:S01]  /*4cb0*/  IMAD.U32 R161, RZ, RZ, UR9 ;  /* 0x00000009ffa17e24 */ /* 0x000fe2000f8e00ff */
[-C--:B------:R-:W-:Y:S01]  /*4cc0*/  LEA.HI.X.SX32 R33, R249, R47.reuse, 0x2, P4 ;  /* 0x0000002ff9217211 */ /* 0x080fe200020f16ff */
[----:B------:R-:W-:Y:S01]  /*4cd0*/  LDGSTS.E [R24+0x18008], desc[UR22][R64.64], P6 ;  /* 0x1800800040187fae */ /* 0x000fe2000b1a1016 */
[-C--:B------:R-:W-:Y:S01]  /*4ce0*/  LEA.HI.X.SX32 R31, R247, R47.reuse, 0x2, P0 ;  /* 0x0000002ff71f7211 */ /* 0x080fe200000f16ff */
[----:B------:R-:W-:Y:S01]  /*4cf0*/  IMAD R244, R244, UR15, RZ ;  /* 0x0000000ff4f47c24 */ /* 0x000fe2000f8e02ff */
[----:B------:R-:W-:Y:S01]  /*4d00*/  LEA R28, P0, R245, R46, 0x2 ;  /* 0x0000002ef51c7211 */ /* 0x000fe200078010ff */
[----:B------:R-:W-:Y:S01]  /*4d10*/  LDGSTS.E [R25+0x18000], desc[UR22][R60.64], P3 ;  /* 0x180000003c197fae */ /* 0x000fe200099a1016 */
[----:B------:R-:W-:Y:S01]  /*4d20*/  IMAD.WIDE R202, R203, 0x4, R32 ;  /* 0x00000004cbca7825 */ /* 0x000fe200078e0220 */
[----:B------:R-:W-:Y:S01]  /*4d30*/  UIADD3 UR4, UPT, UPT, UR13, -0x20, URZ ;  /* 0xffffffe00d047890 */ /* 0x000fe2000fffe0ff */
[----:B------:R-:W-:Y:S01]  /*4d40*/  LEA.HI.X.SX32 R29, R245, R47, 0x2, P0 ;  /* 0x0000002ff51d7211 */ /* 0x000fe200000f16ff */
[----:B------:R-:W-:Y:S01]  /*4d50*/  LDGSTS.E [R25+0x18008], desc[UR22][R56.64], P5 ;  /* 0x1800800038197fae */ /* 0x000fe2000a9a1016 */
[----:B------:R-:W-:-:S03]  /*4d60*/  IMAD.WIDE R200, R201, 0x4, R30 ;  /* 0x00000004c9c87825 */ /* 0x000fc600078e021e */
[----:B------:R-:W0:Y:S01]  /*4d70*/  LDGDEPBAR ;  /* 0x00000000000079af */ /* 0x000e220000000000 */
[----:B------:R-:W-:-:S03]  /*4d80*/  IMAD.WIDE R198, R199, 0x4, R28 ;  /* 0x00000004c7c67825 */ /* 0x000fc600078e021c */
[----:B------:R1:W-:Y:S01]  /*4d90*/  LDGSTS.E [R23], desc[UR22][R26.64], P1 ;  /* 0x000000001a177fae */ /* 0x0003e200089a1016 */
[----:B------:R-:W-:Y:S02]  /*4da0*/  IMAD.U32 R159, RZ, RZ, UR9 ;  /* 0x00000009ff9f7e24 */ /* 0x000fe4000f8e00ff */
[----:B------:R-:W-:Y:S01]  /*4db0*/  IMAD R242, R242, UR15, RZ ;  /* 0x0000000ff2f27c24 */ /* 0x000fe2000f8e02ff */
[----:B------:R2:W-:Y:S01]  /*4dc0*/  LDGSTS.E [R23+0x400], desc[UR22][R32.64], P1 ;  /* 0x0040000020177fae */ /* 0x0005e200089a1016 */
[----:B------:R-:W-:Y:S02]  /*4dd0*/  IMAD.U32 R157, RZ, RZ, UR9 ;  /* 0x00000009ff9d7e24 */ /* 0x000fe4000f8e00ff */
[----:B------:R-:W-:Y:S01]  /*4de0*/  IMAD R240, R240, UR15, RZ ;  /* 0x0000000ff0f07c24 */ /* 0x000fe2000f8e02ff */
[----:B------:R3:W-:Y:S01]  /*4df0*/  LDGSTS.E [R23+0x800], desc[UR22][R30.64], P1 ;  /* 0x008000001e177fae */ /* 0x0007e200089a1016 */
[----:B------:R-:W-:Y:S02]  /*4e00*/  IMAD.U32 R155, RZ, RZ, UR9 ;  /* 0x00000009ff9b7e24 */ /* 0x000fe4000f8e00ff */
[----:B------:R-:W-:Y:S01]  /*4e10*/  IMAD R238, R238, UR15, RZ ;  /* 0x0000000feeee7c24 */ /* 0x000fe2000f8e02ff */
[----:B-1----:R-:W-:Y:S01]  /*4e20*/  LEA R26, P3, R243, R46, 0x2 ;  /* 0x0000002ef31a7211 */ /* 0x002fe200078610ff */
[----:B------:R1:W-:Y:S01]  /*4e30*/  LDGSTS.E [R23+0xc00], desc[UR22][R28.64], P1 ;  /* 0x00c000001c177fae */ /* 0x0003e200089a1016 */
[----:B------:R-:W-:-:S02]  /*4e40*/  IMAD.U32 R153, RZ, RZ, UR9 ;  /* 0x00000009ff997e24 */ /* 0x000fc4000f8e00ff */
[-C--:B------:R-:W-:Y:S01]  /*4e50*/  LEA.HI.X.SX32 R27, R243, R47.reuse, 0x2, P3 ;  /* 0x0000002ff31b7211 */ /* 0x080fe200018f16ff */
[----:B------:R-:W-:Y:S01]  /*4e60*/  IMAD R236, R236, UR15, RZ ;  /* 0x0000000fecec7c24 */ /* 0x000fe2000f8e02ff */
[-C--:B--2---:R-:W-:Y:S01]  /*4e70*/  LEA R32, P0, R241, R46.reuse, 0x2 ;  /* 0x0000002ef1207211 */ /* 0x084fe200078010ff */
[----:B------:R-:W-:Y:S01]  /*4e80*/  IMAD.U32 R151, RZ, RZ, UR9 ;  /* 0x00000009ff977e24 */ /* 0x000fe2000f8e00ff */
[-C--:B---3--:R-:W-:Y:S01]  /*4e90*/  LEA R30, P3, R239, R46.reuse, 0x2 ;  /* 0x0000002eef1e7211 */ /* 0x088fe200078610ff */
[----:B------:R-:W-:Y:S01]  /*4ea0*/  IMAD.WIDE R196, R197, 0x4, R26 ;  /* 0x00000004c5c47825 */ /* 0x000fe200078e021a */
[-C--:B------:R-:W-:Y:S01]  /*4eb0*/  LEA.HI.X.SX32 R33, R241, R47.reuse, 0x2, P0 ;  /* 0x0000002ff1217211 */ /* 0x080fe200000f16ff */
[----:B------:R2:W-:Y:S01]  /*4ec0*/  LDGSTS.E [R23+0x1000], desc[UR22][R26.64], P1 ;  /* 0x010000001a177fae */ /* 0x0005e200089a1016 */
[-C--:B------:R-:W-:Y:S01]  /*4ed0*/  LEA.HI.X.SX32 R31, R239, R47.reuse, 0x2, P3 ;  /* 0x0000002fef1f7211 */ /* 0x080fe200018f16ff */
[----:B------:R-:W-:Y:S01]  /*4ee0*/  IMAD R234, R234, UR15, RZ ;  /* 0x0000000feaea7c24 */ /* 0x000fe2000f8e02ff */
[-C--:B-1----:R-:W-:Y:S01]  /*4ef0*/  LEA R28, P0, R237, R46.reuse, 0x2 ;  /* 0x0000002eed1c7211 */ /* 0x082fe200078010ff */
[----:B------:R-:W-:Y:S01]  /*4f00*/  IMAD.WIDE R194, R195, 0x4, R32 ;  /* 0x00000004c3c27825 */ /* 0x000fe200078e0220 */
[----:B------:R1:W-:Y:S02]  /*4f10*/  LDGSTS.E [R23+0x1400], desc[UR22][R32.64], P1 ;  /* 0x0140000020177fae */ /* 0x0003e400089a1016 */
[----:B------:R-:W-:Y:S01]  /*4f20*/  LEA.HI.X.SX32 R29, R237, R47, 0x2, P0 ;  /* 0x0000002fed1d7211 */ /* 0x000fe200000f16ff */
[----:B------:R-:W-:Y:S01]  /*4f30*/  IMAD.WIDE R192, R193, 0x4, R30 ;  /* 0x00000004c1c07825 */ /* 0x000fe200078e021e */
[----:B------:R3:W-:Y:S01]  /*4f40*/  LDGSTS.E [R23+0x1800], desc[UR22][R30.64], P1 ;  /* 0x018000001e177fae */ /* 0x0007e200089a1016 */
[----:B--2---:R-:W-:-:S02]  /*4f50*/  LEA R26, P3, R235, R46, 0x2 ;  /* 0x0000002eeb1a7211 */ /* 0x004fc400078610ff */
[----:B------:R-:W-:Y:S01]  /*4f60*/  IMAD.WIDE R190, R191, 0x4, R28 ;  /* 0x00000004bfbe7825 */ /* 0x000fe200078e021c */
[----:B------:R2:W-:Y:S01]  /*4f70*/  LDGSTS.E [R23+0x1c00], desc[UR22][R28.64], P1 ;  /* 0x01c000001c177fae */ /* 0x0005e200089a1016 */
[-C--:B------:R-:W-:Y:S02]  /*4f80*/  LEA.HI.X.SX32 R27, R235, R47.reuse, 0x2, P3 ;  /* 0x0000002feb1b7211 */ /* 0x080fe400018f16ff */
[----:B------:R-:W-:Y:S01]  /*4f90*/  IMAD.U32 R149, RZ, RZ, UR9 ;  /* 0x00000009ff957e24 */ /* 0x000fe2000f8e00ff */
[-C--:B-1----:R-:W-:Y:S01]  /*4fa0*/  LEA R32, P0, R233, R46.reuse, 0x2 ;  /* 0x0000002ee9207211 */ /* 0x082fe200078010ff */
[----:B------:R-:W-:Y:S01]  /*4fb0*/  IMAD R232, R232, UR15, RZ ;  /* 0x0000000fe8e87c24 */ /* 0x000fe2000f8e02ff */
[-C--:B---3--:R-:W-:Y:S01]  /*4fc0*/  LEA R30, P3, R231, R46.reuse, 0x2 ;  /* 0x0000002ee71e7211 */ /* 0x088fe200078610ff */
[----:B------:R-:W-:Y:S01]  /*4fd0*/  IMAD.WIDE R188, R189, 0x4, R26 ;  /* 0x00000004bdbc7825 */ /* 0x000fe200078e021a */
[-C--:B------:R-:W-:Y:S01]  /*4fe0*/  LEA.HI.X.SX32 R33, R233, R47.reuse, 0x2, P0 ;  /* 0x0000002fe9217211 */ /* 0x080fe200000f16ff */
[----:B------:R1:W-:Y:S01]  /*4ff0*/  LDGSTS.E [R23+0x2000], desc[UR22][R26.64], P1 ;  /* 0x020000001a177fae */ /* 0x0003e200089a1016 */
[----:B------:R-:W-:Y:S01]  /*5000*/  LEA.HI.X.SX32 R31, R231, R47, 0x2, P3 ;  /* 0x0000002fe71f7211 */ /* 0x000fe200018f16ff */
[----:B------:R-:W-:Y:S01]  /*5010*/  IMAD.U32 R147, RZ, RZ, UR9 ;  /* 0x00000009ff937e24 */ /* 0x000fe2000f8e00ff */
[----:B--2---:R-:W-:Y:S01]  /*5020*/  LEA R28, P0, R229, R46, 0x2 ;  /* 0x0000002ee51c7211 */ /* 0x004fe200078010ff */
[----:B------:R2:W-:Y:S01]  /*5030*/  LDGSTS.E [R23+0x2400], desc[UR22][R32.64], P1 ;  /* 0x0240000020177fae */ /* 0x0005e200089a1016 */
[----:B------:R-:W-:-:S02]  /*5040*/  IMAD.WIDE R186, R187, 0x4, R32 ;  /* 0x00000004bbba7825 */ /* 0x000fc400078e0220 */
[----:B------:R-:W-:Y:S01]  /*5050*/  LEA.HI.X.SX32 R29, R229, R47, 0x2, P0 ;  /* 0x0000002fe51d7211 */ /* 0x000fe200000f16ff */
[----:B------:R-:W-:Y:S01]  /*5060*/  LDGSTS.E [R23+0x2800], desc[UR22][R30.64], P1 ;  /* 0x028000001e177fae */ /* 0x000fe200089a1016 */
[----:B------:R-:W-:Y:S01]  /*5070*/  IMAD.WIDE R184, R185, 0x4, R30 ;  /* 0x00000004b9b87825 */ /* 0x000fe200078e021e */
[----:B-1----:R-:W-:-:S03]  /*5080*/  LEA R26, P3, R227, R46, 0x2 ;  /* 0x0000002ee31a7211 */ /* 0x002fc600078610ff */
[----:B------:R-:W-:Y:S01]  /*5090*/  IMAD.WIDE R182, R183, 0x4, R28 ;  /* 0x00000004b7b67825 */ /* 0x000fe200078e021c */
[----:B------:R1:W-:Y:S01]  /*50a0*/  LDGSTS.E [R23+0x2c00], desc[UR22][R28.64], P1 ;  /* 0x02c000001c177fae */ /* 0x0003e200089a1016 */
[-C--:B------:R-:W-:Y:S02]  /*50b0*/  LEA.HI.X.SX32 R27, R227, R47.reuse, 0x2, P3 ;  /* 0x0000002fe31b7211 */ /* 0x080fe400018f16ff */
[----:B--2---:R-:W-:Y:S01]  /*50c0*/  IMAD R33, R40, UR15, RZ ;  /* 0x0000000f28217c24 */ /* 0x004fe2000f8e02ff */
[C---:B------:R-:W-:Y:S01]  /*50d0*/  LEA R40, P6, R250.reuse, R46, 0x2 ;  /* 0x0000002efa287211 */ /* 0x040fe200078c10ff */
[----:B------:R-:W-:Y:S02]  /*50e0*/  IMAD R32, R41, UR15, RZ ;  /* 0x0000000f29207c24 */ /* 0x000fe4000f8e02ff */
[----:B------:R-:W-:Y:S01]  /*50f0*/  IMAD.WIDE R180, R181, 0x4, R26 ;  /* 0x00000004b5b47825 */ /* 0x000fe200078e021a */
[----:B------:R2:W-:Y:S01]  /*5100*/  LDGSTS.E [R23+0x3000], desc[UR22][R26.64], P1 ;  /* 0x030000001a177fae */ /* 0x0005e200089a1016 */
[----:B------:R-:W-:-:S02]  /*5110*/  LEA.HI.X.SX32 R41, R250, R47, 0x2, P6 ;  /* 0x0000002ffa297211 */ /* 0x000fc400030f16ff */
[----:B------:R-:W-:Y:S01]  /*5120*/  IMAD R230, R230, UR15, RZ ;  /* 0x0000000fe6e67c24 */ /* 0x000fe2000f8e02ff */
[----:B-1----:R-:W-:Y:S01]  /*5130*/  LEA R28, P0, R225, R46, 0x2 ;  /* 0x0000002ee11c7211 */ /* 0x002fe200078010ff */
[----:B------:R-:W-:Y:S02]  /*5140*/  IMAD.U32 R145, RZ, RZ, UR9 ;  /* 0x00000009ff917e24 */ /* 0x000fe4000f8e00ff */
[----:B------:R-:W-:Y:S01]  /*5150*/  IMAD.WIDE R162, R163, 0x4, R40 ;  /* 0x00000004a3a27825 */ /* 0x000fe200078e0228 */
[----:B------:R-:W-:-:S03]  /*5160*/  LEA.HI.X.SX32 R29, R225, R47, 0x2, P0 ;  /* 0x0000002fe11d7211 */ /* 0x000fc600000f16ff */
[----:B------:R-:W-:Y:S01]  /*5170*/  IMAD R228, R228, UR15, RZ ;  /* 0x0000000fe4e47c24 */ /* 0x000fe2000f8e02ff */
[-C--:B--2---:R-:W-:Y:S01]  /*5180*/  LEA R26, P3, R223, R46.reuse, 0x2 ;  /* 0x0000002edf1a7211 */ /* 0x084fe200078610ff */
[----:B------:R-:W-:Y:S01]  /*5190*/  IMAD.WIDE R178, R179, 0x4, R28 ;  /* 0x00000004b3b27825 */ /* 0x000fe200078e021c */
[----:B------:R1:W-:Y:S02]  /*51a0*/  LDGSTS.E [R23+0x3400], desc[UR22][R28.64], P1 ;  /* 0x034000001c177fae */ /* 0x0003e400089a1016 */
[----:B------:R-:W-:Y:S01]  /*51b0*/  LEA.HI.X.SX32 R27, R223, R47, 0x2, P3 ;  /* 0x0000002fdf1b7211 */ /* 0x000fe200018f16ff */
[----:B------:R-:W-:Y:S02]  /*51c0*/  IMAD.U32 R143, RZ, RZ, UR9 ;  /* 0x00000009ff8f7e24 */ /* 0x000fe4000f8e00ff */
[----:B------:R-:W-:Y:S02]  /*51d0*/  IMAD R226, R226, UR15, RZ ;  /* 0x0000000fe2e27c24 */ /* 0x000fe4000f8e02ff */
[----:B------:R-:W-:Y:S01]  /*51e0*/  IMAD.WIDE R176, R177, 0x4, R26 ;  /* 0x00000004b1b07825 */ /* 0x000fe200078e021a */
[----:B------:R2:W-:Y:S03]  /*51f0*/  LDGSTS.E [R23+0x3800], desc[UR22][R26.64], P1 ;  /* 0x038000001a177fae */ /* 0x0005e600089a1016 */
[----:B------:R-:W-:Y:S01]  /*5200*/  IMAD.U32 R141, RZ, RZ, UR9 ;  /* 0x00000009ff8d7e24 */ /* 0x000fe2000f8e00ff */
[----:B-1----:R-:W-:Y:S01]  /*5210*/  LEA R28, P0, R221, R46, 0x2 ;  /* 0x0000002edd1c7211 */ /* 0x002fe200078010ff */
[----:B------:R-:W-:-:S02]  /*5220*/  IMAD R224, R224, UR15, RZ ;  /* 0x0000000fe0e07c24 */ /* 0x000fc4000f8e02ff */
[----:B------:R-:W-:Y:S01]  /*5230*/  IMAD.U32 R139, RZ, RZ, UR9 ;  /* 0x00000009ff8b7e24 */ /* 0x000fe2000f8e00ff */
[-C--:B------:R-:W-:Y:S01]  /*5240*/  LEA.HI.X.SX32 R29, R221, R47.reuse, 0x2, P0 ;  /* 0x0000002fdd1d7211 */ /* 0x080fe200000f16ff */
[----:B------:R-:W-:Y:S01]  /*5250*/  IMAD R222, R222, UR15, RZ ;  /* 0x0000000fdede7c24 */ /* 0x000fe2000f8e02ff */
[-C--:B------:R-:W-:Y:S01]  /*5260*/  LEA R30, P0, R217, R46.reuse, 0x2 ;  /* 0x0000002ed91e7211 */ /* 0x080fe200078010ff */
[----:B------:R-:W-:Y:S01]  /*5270*/  IMAD.U32 R137, RZ, RZ, UR9 ;  /* 0x00000009ff897e24 */ /* 0x000fe2000f8e00ff */
[----:B--2---:R-:W-:Y:S01]  /*5280*/  LEA R26, P3, R219, R46, 0x2 ;  /* 0x0000002edb1a7211 */ /* 0x004fe200078610ff */
[----:B------:R-:W-:Y:S01]  /*5290*/  IMAD.WIDE R174, R175, 0x4, R28 ;  /* 0x00000004afae7825 */ /* 0x000fe200078e021c */
[----:B------:R1:W-:Y:S01]  /*52a0*/  LDGSTS.E [R23+0x3c00], desc[UR22][R28.64], P1 ;  /* 0x03c000001c177fae */ /* 0x0003e200089a1016 */
[-C--:B------:R-:W-:Y:S02]  /*52b0*/  LEA.HI.X.SX32 R31, R217, R47.reuse, 0x2, P0 ;  /* 0x0000002fd91f7211 */ /* 0x080fe400000f16ff */
[----:B------:R-:W-:Y:S01]  /*52c0*/  LEA.HI.X.SX32 R27, R219, R47, 0x2, P3 ;  /* 0x0000002fdb1b7211 */ /* 0x000fe200018f16ff */
[----:B------:R-:W-:-:S02]  /*52d0*/  IMAD R220, R220, UR15, RZ ;  /* 0x0000000fdcdc7c24 */ /* 0x000fc4000f8e02ff */
[----:B------:R-:W-:Y:S02]  /*52e0*/  IMAD.WIDE R168, R169, 0x4, R30 ;  /* 0x00000004a9a87825 */ /* 0x000fe400078e021e */
[----:B------:R2:W-:Y:S02]  /*52f0*/  LDGSTS.E [R23+0x4000], desc[UR22][R26.64], P1 ;  /* 0x040000001a177fae */ /* 0x0005e400089a1016 */
[----:B------:R-:W-:Y:S01]  /*5300*/  IMAD.WIDE R170, R171, 0x4, R26 ;  /* 0x00000004abaa7825 */ /* 0x000fe200078e021a */
[C---:B-1----:R-:W-:Y:S01]  /*5310*/  LEA R28, P3, R211.reuse, R46, 0x2 ;  /* 0x0000002ed31c7211 */ /* 0x042fe200078610ff */
[----:B------:R1:W-:Y:S02]  /*5320*/  LDGSTS.E [R23+0x4400], desc[UR22][R30.64], P1 ;  /* 0x044000001e177fae */ /* 0x0003e400089a1016 */
[----:B------:R-:W-:Y:S01]  /*5330*/  IMAD.U32 R134, RZ, RZ, UR9 ;  /* 0x00000009ff867e24 */ /* 0x000fe2000f8e00ff */
[----:B------:R-:W-:Y:S01]  /*5340*/  LEA.HI.X.SX32 R29, R211, R47, 0x2, P3 ;  /* 0x0000002fd31d7211 */ /* 0x000fe200018f16ff */
[----:B------:R-:W-:-:S02]  /*5350*/  IMAD R218, R218, UR15, RZ ;  /* 0x0000000fdada7c24 */ /* 0x000fc4000f8e02ff */
[----:B------:R-:W-:Y:S01]  /*5360*/  IMAD.U32 R132, RZ, RZ, UR9 ;  /* 0x00000009ff847e24 */ /* 0x000fe2000f8e00ff */
[-C--:B--2---:R-:W-:Y:S01]  /*5370*/  LEA R26, P0, R209, R46.reuse, 0x2 ;  /* 0x0000002ed11a7211 */ /* 0x084fe200078010ff */
[----:B------:R2:W-:Y:S01]  /*5380*/  LDGSTS.E [R23+0x4800], desc[UR22][R28.64], P1 ;  /* 0x048000001c177fae */ /* 0x0005e200089a1016 */
[----:B------:R-:W-:Y:S02]  /*5390*/  IMAD.WIDE R166, R167, 0x4, R28 ;  /* 0x00000004a7a67825 */ /* 0x000fe400078e021c */
[----:B------:R-:W-:Y:S02]  /*53a0*/  LEA.HI.X.SX32 R27, R209, R47, 0x2, P0 ;  /* 0x0000002fd11b7211 */ /* 0x000fe400000f16ff */
[----:B-1----:R-:W-:Y:S02]  /*53b0*/  IMAD R30, R43, UR15, RZ ;  /* 0x0000000f2b1e7c24 */ /* 0x002fe4000f8e02ff */
[----:B------:R-:W-:Y:S01]  /*53c0*/  IMAD R31, R42, UR15, RZ ;  /* 0x0000000f2a1f7c24 */ /* 0x000fe2000f8e02ff */
[----:B------:R1:W-:Y:S01]  /*53d0*/  LDGSTS.E [R23+0x4c00], desc[UR22][R26.64], P1 ;  /* 0x04c000001a177fae */ /* 0x0003e200089a1016 */
[----:B------:R-:W-:Y:S01]  /*53e0*/  IMAD.WIDE R164, R165, 0x4, R26 ;  /* 0x00000004a5a47825 */ /* 0x000fe200078e021a */
[----:B------:R-:W-:-:S02]  /*53f0*/  LEA R110, P6, R30, R46, 0x2 ;  /* 0x0000002e1e6e7211 */ /* 0x000fc400078c10ff */
[-C--:B------:R-:W-:Y:S01]  /*5400*/  LEA R42, P0, R248, R46.reuse, 0x2 ;  /* 0x0000002ef82a7211 */ /* 0x080fe200078010ff */
[----:B--2---:R-:W-:Y:S01]  /*5410*/  IMAD R28, R49, UR15, RZ ;  /* 0x0000000f311c7c24 */ /* 0x004fe2000f8e02ff */
[-C--:B------:R-:W-:Y:S01]  /*5420*/  LEA.HI.X.SX32 R111, R30, R47.reuse, 0x2, P6 ;  /* 0x0000002f1e6f7211 */ /* 0x080fe200030f16ff */
[----:B------:R-:W-:Y:S01]  /*5430*/  IMAD R29, R48, UR15, RZ ;  /* 0x0000000f301d7c24 */ /* 0x000fe2000f8e02ff */
[-C--:B------:R-:W-:Y:S01]  /*5440*/  LEA R94, P6, R34, R46.reuse, 0x2 ;  /* 0x0000002e225e7211 */ /* 0x080fe200078c10ff */
[----:B------:R-:W-:Y:S01]  /*5450*/  IMAD R212, R212, UR15, RZ ;  /* 0x0000000fd4d47c24 */ /* 0x000fe2000f8e02ff */
[-C--:B------:R-:W-:Y:S01]  /*5460*/  LEA R118, P3, R28, R46.reuse, 0x2 ;  /* 0x0000002e1c767211 */ /* 0x080fe200078610ff */
[----:B------:R-:W-:Y:S01]  /*5470*/  IMAD.U32 R130, RZ, RZ, UR9 ;  /* 0x00000009ff827e24 */ /* 0x000fe2000f8e00ff */
[-C--:B------:R-:W-:Y:S01]  /*5480*/  LEA R114, P4, R29, R46.reuse, 0x2 ;  /* 0x0000002e1d727211 */ /* 0x080fe200078810ff */
[----:B-1----:R-:W-:Y:S01]  /*5490*/  IMAD R27, R52, UR15, RZ ;  /* 0x0000000f341b7c24 */ /* 0x002fe2000f8e02ff */
[-C--:B------:R-:W-:Y:S01]  /*54a0*/  LEA.HI.X.SX32 R119, R28, R47.reuse, 0x2, P3 ;  /* 0x0000002f1c777211 */ /* 0x080fe200018f16ff */
[----:B------:R-:W-:Y:S01]  /*54b0*/  VIADD R26, R173, UR10 ;  /* 0x0000000aad1a7c36 */ /* 0x000fe20008000000 */
[-C--:B------:R-:W-:Y:S01]  /*54c0*/  LEA R102, P3, R32, R46.reuse, 0x2 ;  /* 0x0000002e20667211 */ /* 0x080fe200078610ff */
[----:B------:R-:W-:Y:S01]  /*54d0*/  IMAD R210, R210, UR15, RZ ;  /* 0x0000000fd2d27c24 */ /* 0x000fe2000f8e02ff */
[-C--:B------:R-:W-:Y:S01]  /*54e0*/  LEA R122, P5, R27, R46.reuse, 0x2 ;  /* 0x0000002e1b7a7211 */ /* 0x080fe200078a10ff */
[----:B------:R-:W-:Y:S01]  /*54f0*/  IMAD R208, R208, UR15, RZ ;  /* 0x0000000fd0d07c24 */ /* 0x000fe2000f8e02ff */
[-C--:B------:R-:W-:Y:S01]  /*5500*/  LEA.HI.X.SX32 R115, R29, R47.reuse, 0x2, P4 ;  /* 0x0000002f1d737211 */ /* 0x080fe200020f16ff */
[----:B------:R-:W-:Y:S01]  /*5510*/  IMAD.U32 R126, RZ, RZ, UR9 ;  /* 0x00000009ff7e7e24 */ /* 0x000fe2000f8e00ff */
[-C--:B------:R-:W-:Y:S01]  /*5520*/  LEA.HI.X.SX32 R123, R27, R47.reuse, 0x2, P5 ;  /* 0x0000002f1b7b7211 */ /* 0x080fe200028f16ff */
[----:B------:R-:W-:Y:S01]  /*5530*/  IMAD R39, R39, UR15, RZ ;  /* 0x0000000f27277c24 */ /* 0x000fe2000f8e02ff */
[-C--:B------:R-:W-:Y:S01]  /*5540*/  LEA R106, P5, R31, R46.reuse, 0x2 ;  /* 0x0000002e1f6a7211 */ /* 0x080fe200078a10ff */
[----:B------:R-:W-:Y:S01]  /*5550*/  IMAD.U32 R128, RZ, RZ, UR9 ;  /* 0x00000009ff807e24 */ /* 0x000fe2000f8e00ff */
[-C--:B------:R-:W-:Y:S01]  /*5560*/  LEA R98, P4, R33, R46.reuse, 0x2 ;  /* 0x0000002e21627211 */ /* 0x080fe200078810ff */
[----:B------:R-:W-:Y:S01]  /*5570*/  LDGSTS.E [R23+0x5000], desc[UR22][R122.64], P1 ;  /* 0x050000007a177fae */ /* 0x000fe200089a1016 */
[-C--:B------:R-:W-:Y:S01]  /*5580*/  LEA.HI.X.SX32 R107, R31, R47.reuse, 0x2, P5 ;  /* 0x0000002f1f6b7211 */ /* 0x080fe200028f16ff */
[----:B------:R-:W-:Y:S01]  /*5590*/  IMAD R172, R172, UR15, RZ ;  /* 0x0000000facac7c24 */ /* 0x000fe2000f8e02ff */
        /* <DEDUP_REMOVED lines=12> */
[----:B------:R-:W-:Y:S01]  /*5660*/  LEA R48, P6, R38, R46, 0x2 ;  /* 0x0000002e26307211 */ /* 0x000fe200078c10ff */
[----:B------:R-:W-:Y:S01]  /*5670*/  LDGSTS.E [R23+0x6000], desc[UR22][R106.64], P1 ;  /* 0x060000006a177fae */ /* 0x000fe200089a1016 */
[-C--:B------:R-:W-:Y:S01]  /*5680*/  LEA.HI.X.SX32 R91, R35, R47.reuse, 0x2, P5 ;  /* 0x0000002f235b7211 */ /* 0x080fe200028f16ff */
[----:B------:R-:W-:Y:S01]  /*5690*/  IMAD.U32 R216, RZ, RZ, UR9 ;  /* 0x00000009ffd87e24 */ /* 0x000fe2000f8e00ff */
[-C--:B------:R-:W-:Y:S01]  /*56a0*/  LEA.HI.X.SX32 R59, R36, R47.reuse, 0x2, P3 ;  /* 0x0000002f243b7211 */ /* 0x080fe200018f16ff */
[----:B------:R-:W-:Y:S01]  /*56b0*/  LDGSTS.E [R23+0x6400], desc[UR22][R102.64], P1 ;  /* 0x0640000066177fae */ /* 0x000fe200089a1016 */
[----:B------:R-:W-:-:S02]  /*56c0*/  LEA.HI.X.SX32 R53, R37, R47, 0x2, P4 ;  /* 0x0000002f25357211 */ /* 0x000fc400020f16ff */
[-C--:B------:R-:W-:Y:S01]  /*56d0*/  LEA.HI.X.SX32 R49, R38, R47.reuse, 0x2, P6 ;  /* 0x0000002f26317211 */ /* 0x080fe200030f16ff */
[----:B------:R-:W-:Y:S01]  /*56e0*/  LDGSTS.E [R23+0x6800], desc[UR22][R98.64], P1 ;  /* 0x0680000062177fae */ /* 0x000fe200089a1016 */
[----:B------:R-:W-:Y:S02]  /*56f0*/  LEA.HI.X.SX32 R43, R248, R47, 0x2, P0 ;  /* 0x0000002ff82b7211 */ /* 0x000fe400000f16ff */
[----:B------:R-:W-:Y:S01]  /*5700*/  PLOP3.LUT P4, PT, PT, PT, UP1, 0x80, 0x8 ;  /* 0x000000000008781c */ /* 0x000fe20003f8f018 */
[----:B------:R-:W-:Y:S01]  /*5710*/  LDGSTS.E [R23+0x6c00], desc[UR22][R94.64], P1 ;  /* 0x06c000005e177fae */ /* 0x000fe200089a1016 */
[----:B------:R-:W-:-:S03]  /*5720*/  IMAD.WIDE R160, R161, 0x4, R42 ;  /* 0x00000004a1a07825 */ /* 0x000fc600078e022a */
[----:B------:R-:W-:Y:S04]  /*5730*/  LDGSTS.E [R23+0x7000], desc[UR22][R90.64], P1 ;  /* 0x070000005a177fae */ /* 0x000fe800089a1016 */
[----:B------:R-:W-:Y:S04]  /*5740*/  LDGSTS.E [R23+0x7400], desc[UR22][R58.64], P1 ;  /* 0x074000003a177fae */ /* 0x000fe800089a1016 */
[----:B------:R-:W-:Y:S04]  /*5750*/  LDGSTS.E [R23+0x7800], desc[UR22][R52.64], P1 ;  /* 0x0780000034177fae */ /* 0x000fe800089a1016 */
[----:B------:R1:W-:Y:S04]  /*5760*/  LDGSTS.E [R23+0x7c00], desc[UR22][R48.64], P1 ;  /* 0x07c0000030177fae */ /* 0x0003e800089a1016 */
[----:B------:R2:W-:Y:S04]  /*5770*/  LDGSTS.E [R26+0x200], desc[UR22][R40.64], P1 ;  /* 0x00200000281a7fae */ /* 0x0005e800089a1016 */
[----:B------:R3:W-:Y:S01]  /*5780*/  LDGSTS.E [R26+0x600], desc[UR22][R42.64], P1 ;  /* 0x006000002a1a7fae */ /* 0x0007e200089a1016 */
[----:B-1----:R-:W-:Y:S01]  /*5790*/  IMAD.WIDE R48, R216, 0x4, R48 ;  /* 0x00000004d8307825 */ /* 0x002fe200078e0230 */
[----:B--2---:R-:W-:-:S04]  /*57a0*/  LEA R40, P3, R246, R46, 0x2 ;  /* 0x0000002ef6287211 */ /* 0x004fc800078610ff */
[-C--:B------:R-:W-:Y:S02]  /*57b0*/  LEA.HI.X.SX32 R41, R246, R47.reuse, 0x2, P3 ;  /* 0x0000002ff6297211 */ /* 0x080fe400018f16ff */
[C---:B---3--:R-:W-:Y:S01]  /*57c0*/  LEA R42, P0, R244.reuse, R46, 0x2 ;  /* 0x0000002ef42a7211 */ /* 0x048fe200078010ff */
[----:B------:R-:W-:Y:S02]  /*57d0*/  IMAD.WIDE R158, R159, 0x4, R40 ;  /* 0x000000049f9e7825 */ /* 0x000fe400078e0228 */
[----:B------:R1:W-:Y:S01]  /*57e0*/  LDGSTS.E [R26+0xa00], desc[UR22][R40.64], P1 ;  /* 0x00a00000281a7fae */ /* 0x0003e200089a1016 */
[----:B------:R-:W-:-:S03]  /*57f0*/  LEA.HI.X.SX32 R43, R244, R47, 0x2, P0 ;  /* 0x0000002ff42b7211 */ /* 0x000fc600000f16ff */
[----:B------:R-:W-:Y:S02]  /*5800*/  IMAD.WIDE R156, R157, 0x4, R42 ;  /* 0x000000049d9c7825 */ /* 0x000fe400078e022a */
[----:B------:R2:W-:Y:S01]  /*5810*/  LDGSTS.E [R26+0xe00], desc[UR22][R42.64], P1 ;  /* 0x00e000002a1a7fae */ /* 0x0005e200089a1016 */
[----:B-1----:R-:W-:-:S04]  /*5820*/  LEA R40, P3, R242, R46, 0x2 ;  /* 0x0000002ef2287211 */ /* 0x002fc800078610ff */
[-C--:B------:R-:W-:Y:S02]  /*5830*/  LEA.HI.X.SX32 R41, R242, R47.reuse, 0x2, P3 ;  /* 0x0000002ff2297211 */ /* 0x080fe400018f16ff */
[C---:B--2---:R-:W-:Y:S01]  /*5840*/  LEA R42, P0, R240.reuse, R46, 0x2 ;  /* 0x0000002ef02a7211 */ /* 0x044fe200078010ff */
        /* <DEDUP_REMOVED lines=39> */
[----:B--2---:R-:W-:Y:S01]  /*5ac0*/  LEA R42, P0, R220, R46, 0x2 ;  /* 0x0000002edc2a7211 */ /* 0x004fe200078010ff */
[----:B------:R-:W-:Y:S02]  /*5ad0*/  IMAD.WIDE R134, R134, 0x4, R40 ;  /* 0x0000000486867825 */ /* 0x000fe400078e0228 */
[----:B------:R1:W-:Y:S01]  /*5ae0*/  LDGSTS.E [R26+0x3a00], desc[UR22][R40.64], P1 ;  /* 0x03a00000281a7fae */ /* 0x0003e200089a1016 */
[----:B------:R-:W-:-:S03]  /*5af0*/  LEA.HI.X.SX32 R43, R220, R47, 0x2, P0 ;  /* 0x0000002fdc2b7211 */ /* 0x000fc600000f16ff */
[----:B------:R-:W-:Y:S02]  /*5b00*/  IMAD.WIDE R132, R132, 0x4, R42 ;  /* 0x0000000484847825 */ /* 0x000fe400078e022a */
[----:B------:R2:W-:Y:S01]  /*5b10*/  LDGSTS.E [R26+0x3e00], desc[UR22][R42.64], P1 ;  /* 0x03e000002a1a7fae */ /* 0x0005e200089a1016 */
[----:B-1----:R-:W-:-:S04]  /*5b20*/  LEA R40, P3, R218, R46, 0x2 ;  /* 0x0000002eda287211 */ /* 0x002fc800078610ff */
[-C--:B------:R-:W-:Y:S02]  /*5b30*/  LEA.HI.X.SX32 R41, R218, R47.reuse, 0x2, P3 ;  /* 0x0000002fda297211 */ /* 0x080fe400018f16ff */
[-C--:B--2---:R-:W-:Y:S01]  /*5b40*/  LEA R42, P0, R212, R46.reuse, 0x2 ;  /* 0x0000002ed42a7211 */ /* 0x084fe200078010ff */
[----:B------:R-:W-:Y:S02]  /*5b50*/  IMAD.WIDE R130, R130, 0x4, R40 ;  /* 0x0000000482827825 */ /* 0x000fe400078e0228 */
[----:B------:R1:W-:Y:S01]  /*5b60*/  LDGSTS.E [R26+0x4200], desc[UR22][R40.64], P1 ;  /* 0x04200000281a7fae */ /* 0x0003e200089a1016 */
[----:B------:R-:W-:Y:S02]  /*5b70*/  LEA.HI.X.SX32 R43, R212, R47, 0x2, P0 ;  /* 0x0000002fd42b7211 */ /* 0x000fe400000f16ff */
[----:B------:R-:W-:-:S03]  /*5b80*/  LEA R124, P0, R208, R46, 0x2 ;  /* 0x0000002ed07c7211 */ /* 0x000fc600078010ff */
[----:B------:R2:W-:Y:S01]  /*5b90*/  LDGSTS.E [R26+0x4600], desc[UR22][R42.64], P1 ;  /* 0x046000002a1a7fae */ /* 0x0005e200089a1016 */
[-C--:B------:R-:W-:Y:S01]  /*5ba0*/  LEA.HI.X.SX32 R125, R208, R47.reuse, 0x2, P0 ;  /* 0x0000002fd07d7211 */ /* 0x080fe200000f16ff */
[----:B------:R-:W-:Y:S01]  /*5bb0*/  IMAD.WIDE R128, R128, 0x4, R42 ;  /* 0x0000000480807825 */ /* 0x000fe200078e022a */
[CC--:B------:R-:W-:Y:S02]  /*5bc0*/  LEA R120, P0, R39.reuse, R46.reuse, 0x2 ;  /* 0x0000002e27787211 */ /* 0x0c0fe400078010ff */
[C---:B-1----:R-:W-:Y:S02]  /*5bd0*/  LEA R40, P3, R210.reuse, R46, 0x2 ;  /* 0x0000002ed2287211 */ /* 0x042fe400078610ff */
[-C--:B------:R-:W-:Y:S02]  /*5be0*/  LEA.HI.X.SX32 R121, R39, R47.reuse, 0x2, P0 ;  /* 0x0000002f27797211 */ /* 0x080fe400000f16ff */
[----:B------:R-:W-:Y:S01]  /*5bf0*/  LEA.HI.X.SX32 R41, R210, R47, 0x2, P3 ;  /* 0x0000002fd2297211 */ /* 0x000fe200018f16ff */
[----:B--2---:R-:W-:Y:S01]  /*5c00*/  IMAD.U32 R42, RZ, RZ, UR9 ;  /* 0x00000009ff2a7e24 */ /* 0x004fe2000f8e00ff */
[----:B------:R-:W-:Y:S01]  /*5c10*/  PLOP3.LUT P3, PT, PT, PT, UP1, 0x80, 0x8 ;  /* 0x000000000008781c */ /* 0x000fe20003f6f018 */
[----:B------:R-:W-:-:S02]  /*5c20*/  IMAD.U32 R43, RZ, RZ, UR9 ;  /* 0x00000009ff2b7e24 */ /* 0x000fc4000f8e00ff */
[----:B------:R1:W-:Y:S01]  /*5c30*/  LDGSTS.E [R26+0x4a00], desc[UR22][R40.64], P1 ;  /* 0x04a00000281a7fae */ /* 0x0003e200089a1016 */
[----:B------:R-:W-:-:S03]  /*5c40*/  IMAD.WIDE R126, R126, 0x4, R40 ;  /* 0x000000047e7e7825 */ /* 0x000fc600078e0228 */
[----:B------:R2:W-:Y:S01]  /*5c50*/  LDGSTS.E [R26+0x4e00], desc[UR22][R124.64], P1 ;  /* 0x04e000007c1a7fae */ /* 0x0005e200089a1016 */
[----:B------:R-:W-:-:S03]  /*5c60*/  IMAD.WIDE R114, R42, 0x4, R114 ;  /* 0x000000042a727825 */ /* 0x000fc600078e0272 */
[----:B------:R3:W-:Y:S01]  /*5c70*/  LDGSTS.E [R26+0x5200], desc[UR22][R120.64], P1 ;  /* 0x05200000781a7fae */ /* 0x0007e200089a1016 */
[----:B------:R-:W-:-:S04]  /*5c80*/  IMAD.WIDE R110, R43, 0x4, R110 ;  /* 0x000000042b6e7825 */ /* 0x000fc800078e026e */
[----:B-1----:R-:W-:Y:S02]  /*5c90*/  IMAD.U32 R40, RZ, RZ, UR9 ;  /* 0x00000009ff287e24 */ /* 0x002fe4000f8e00ff */
[----:B------:R-:W-:Y:S02]  /*5ca0*/  IMAD.U32 R41, RZ, RZ, UR9 ;  /* 0x00000009ff297e24 */ /* 0x000fe4000f8e00ff */
[----:B------:R-:W-:-:S04]  /*5cb0*/  IMAD.WIDE R122, R40, 0x4, R122 ;  /* 0x00000004287a7825 */ /* 0x000fc800078e027a */
[----:B------:R-:W-:Y:S02]  /*5cc0*/  IMAD R40, R44, UR15, RZ ;  /* 0x0000000f2c287c24 */ /* 0x000fe4000f8e02ff */
[----:B--2---:R-:W-:-:S03]  /*5cd0*/  IMAD.WIDE R124, R41, 0x4, R124 ;  /* 0x00000004297c7825 */ /* 0x004fc600078e027c */
[----:B------:R-:W-:Y:S01]  /*5ce0*/  LEA R116, P0, R40, R46, 0x2 ;  /* 0x0000002e28747211 */ /* 0x000fe200078010ff */
[----:B------:R-:W-:-:S03]  /*5cf0*/  IMAD.WIDE R118, R41, 0x4, R118 ;  /* 0x0000000429767825 */ /* 0x000fc600078e0276 */
[-C--:B------:R-:W-:Y:S01]  /*5d00*/  LEA.HI.X.SX32 R117, R40, R47.reuse, 0x2, P0 ;  /* 0x0000002f28757211 */ /* 0x080fe200000f16ff */
[----:B------:R-:W-:Y:S02]  /*5d10*/  IMAD R41, R45, UR15, RZ ;  /* 0x0000000f2d297c24 */ /* 0x000fe4000f8e02ff */
[----:B---3--:R-:W-:Y:S02]  /*5d20*/  IMAD.WIDE R120, R42, 0x4, R120 ;  /* 0x000000042a787825 */ /* 0x008fe400078e0278 */
[----:B------:R1:W-:Y:S01]  /*5d30*/  LDGSTS.E [R26+0x5600], desc[UR22][R116.64], P1 ;  /* 0x05600000741a7fae */ /* 0x0003e200089a1016 */
[CC--:B------:R-:W-:Y:S01]  /*5d40*/  LEA R112, P0, R41.reuse, R46.reuse, 0x2 ;  /* 0x0000002e29707211 */ /* 0x0c0fe200078010ff */
[----:B------:R-:W-:Y:S02]  /*5d50*/  IMAD R42, R50, UR15, RZ ;  /* 0x0000000f322a7c24 */ /* 0x000fe4000f8e02ff */
[----:B------:R-:W-:Y:S01]  /*5d60*/  IMAD.U32 R44, RZ, RZ, UR9 ;  /* 0x00000009ff2c7e24 */ /* 0x000fe2000f8e00ff */
[----:B------:R-:W-:Y:S01]  /*5d70*/  LEA.HI.X.SX32 R113, R41, R47, 0x2, P0 ;  /* 0x0000002f29717211 */ /* 0x000fe200000f16ff */
[----:B------:R-:W-:Y:S01]  /*5d80*/  IMAD.U32 R45, RZ, RZ, UR9 ;  /* 0x00000009ff2d7e24 */ /* 0x000fe2000f8e00ff */
[----:B------:R-:W-:Y:S01]  /*5d90*/  LEA R108, P0, R42, R46, 0x2 ;  /* 0x0000002e2a6c7211 */ /* 0x000fe200078010ff */
[----:B------:R-:W-:-:S02]  /*5da0*/  IMAD.WIDE R106, R44, 0x4, R106 ;  /* 0x000000042c6a7825 */ /* 0x000fc400078e026a */
[----:B------:R2:W-:Y:S01]  /*5db0*/  LDGSTS.E [R26+0x5a00], desc[UR22][R112.64], P1 ;  /* 0x05a00000701a7fae */ /* 0x0005e200089a1016 */
[----:B------:R-:W-:Y:S01]  /*5dc0*/  LEA.HI.X.SX32 R109, R42, R47, 0x2, P0 ;  /* 0x0000002f2a6d7211 */ /* 0x000fe200000f16ff */
[----:B-1----:R-:W-:-:S04]  /*5dd0*/  IMAD.WIDE R116, R43, 0x4, R116 ;  /* 0x000000042b747825 */ /* 0x002fc800078e0274 */
[----:B------:R-:W-:Y:S01]  /*5de0*/  IMAD R43, R51, UR15, RZ ;  /* 0x0000000f332b7c24 */ /* 0x000fe2000f8e02ff */
[----:B------:R1:W-:Y:S01]  /*5df0*/  LDGSTS.E [R26+0x5e00], desc[UR22][R108.64], P1 ;  /* 0x05e000006c1a7fae */ /* 0x0003e200089a1016 */
[----:B------:R-:W-:-:S03]  /*5e00*/  IMAD.WIDE R102, R45, 0x4, R102 ;  /* 0x000000042d667825 */ /* 0x000fc600078e0266 */
[----:B------:R-:W-:Y:S01]  /*5e10*/  LEA R104, P0, R43, R46, 0x2 ;  /* 0x0000002e2b687211 */ /* 0x000fe200078010ff */
[----:B--2---:R-:W-:-:S03]  /*5e20*/  IMAD.WIDE R112, R44, 0x4, R112 ;  /* 0x000000042c707825 */ /* 0x004fc600078e0270 */
[-C--:B------:R-:W-:Y:S01]  /*5e30*/  LEA.HI.X.SX32 R105, R43, R47.reuse, 0x2, P0 ;  /* 0x0000002f2b697211 */ /* 0x080fe200000f16ff */
[----:B------:R-:W-:Y:S02]  /*5e40*/  IMAD R44, R54, UR15, RZ ;  /* 0x0000000f362c7c24 */ /* 0x000fe4000f8e02ff */
[----:B------:R-:W-:Y:S02]  /*5e50*/  IMAD.U32 R50, RZ, RZ, UR9 ;  /* 0x00000009ff327e24 */ /* 0x000fe4000f8e00ff */
[----:B-1----:R-:W-:Y:S01]  /*5e60*/  IMAD.WIDE R108, R45, 0x4, R108 ;  /* 0x000000042d6c7825 */ /* 0x002fe200078e026c */
[C---:B------:R-:W-:Y:S01]  /*5e70*/  LEA R100, P0, R44.reuse, R46, 0x2 ;  /* 0x0000002e2c647211 */ /* 0x040fe200078010ff */
[----:B------:R1:W-:Y:S02]  /*5e80*/  LDGSTS.E [R26+0x6200], desc[UR22][R104.64], P1 ;  /* 0x06200000681a7fae */ /* 0x0003e400089a1016 */
[----:B------:R-:W-:Y:S01]  /*5e90*/  IMAD R45, R55, UR15, RZ ;  /* 0x0000000f372d7c24 */ /* 0x000fe2000f8e02ff */
[----:B------:R-:W-:Y:S01]  /*5ea0*/  LEA.HI.X.SX32 R101, R44, R47, 0x2, P0 ;  /* 0x0000002f2c657211 */ /* 0x000fe200000f16ff */
[----:B------:R-:W-:-:S02]  /*5eb0*/  IMAD.U32 R51, RZ, RZ, UR9 ;  /* 0x00000009ff337e24 */ /* 0x000fc4000f8e00ff */
[C---:B------:R-:W-:Y:S01]  /*5ec0*/  IMAD.WIDE R98, R50.reuse, 0x4, R98 ;  /* 0x0000000432627825 */ /* 0x040fe200078e0262 */
[CC--:B------:R-:W-:Y:S01]  /*5ed0*/  LEA R96, P0, R45.reuse, R46.reuse, 0x2 ;  /* 0x0000002e2d607211 */ /* 0x0c0fe200078010ff */
[----:B------:R2:W-:Y:S02]  /*5ee0*/  LDGSTS.E [R26+0x6600], desc[UR22][R100.64], P1 ;  /* 0x06600000641a7fae */ /* 0x0005e400089a1016 */
[----:B------:R-:W-:Y:S01]  /*5ef0*/  IMAD.WIDE R94, R50, 0x4, R94 ;  /* 0x00000004325e7825 */ /* 0x000fe200078e025e */
[-C--:B------:R-:W-:Y:S02]  /*5f00*/  LEA.HI.X.SX32 R97, R45, R47.reuse, 0x2, P0 ;  /* 0x0000002f2d617211 */ /* 0x080fe400000f16ff */
[-C--:B------:R-:W-:Y:S01]  /*5f10*/  LEA R92, P0, R172, R46.reuse, 0x2 ;  /* 0x0000002eac5c7211 */ /* 0x080fe200078010ff */
[----:B-1----:R-:W-:Y:S02]  /*5f20*/  IMAD.WIDE R104, R50, 0x4, R104 ;  /* 0x0000000432687825 */ /* 0x002fe400078e0268 */
[----:B------:R1:W-:Y:S01]  /*5f30*/  LDGSTS.E [R26+0x6a00], desc[UR22][R96.64], P1 ;  /* 0x06a00000601a7fae */ /* 0x0003e200089a1016 */
[----:B------:R-:W-:Y:S01]  /*5f40*/  LEA.HI.X.SX32 R93, R172, R47, 0x2, P0 ;  /* 0x0000002fac5d7211 */ /* 0x000fe200000f16ff */
[----:B------:R-:W-:Y:S01]  /*5f50*/  IMAD.WIDE R90, R50, 0x4, R90 ;  /* 0x00000004325a7825 */ /* 0x000fe200078e025a */
[----:B------:R-:W-:-:S03]  /*5f60*/  LEA R62, P0, R213, R46, 0x2 ;  /* 0x0000002ed53e7211 */ /* 0x000fc600078010ff */
[----:B------:R-:W-:Y:S01]  /*5f70*/  IMAD.U32 R50, RZ, RZ, UR18 ;  /* 0x00000012ff327e24 */ /* 0x000fe2000f8e00ff */
[-C--:B------:R-:W-:Y:S01]  /*5f80*/  LEA.HI.X.SX32 R63, R213, R47.reuse, 0x2, P0 ;  /* 0x0000002fd53f7211 */ /* 0x080fe200000f16ff */
[----:B------:R3:W-:Y:S01]  /*5f90*/  LDGSTS.E [R26+0x6e00], desc[UR22][R92.64], P1 ;  /* 0x06e000005c1a7fae */ /* 0x0007e200089a1016 */
[C---:B------:R-:W-:Y:S01]  /*5fa0*/  LEA R54, P0, R214.reuse, R46, 0x2 ;  /* 0x0000002ed6367211 */ /* 0x040fe200078010ff */
[C---:B--2---:R-:W-:Y:S02]  /*5fb0*/  IMAD.WIDE R100, R51.reuse, 0x4, R100 ;  /* 0x0000000433647825 */ /* 0x044fe400078e0264 */
[----:B------:R-:W-:Y:S01]  /*5fc0*/  LDGSTS.E [R26+0x7200], desc[UR22][R62.64], P1 ;  /* 0x072000003e1a7fae */ /* 0x000fe200089a1016 */
[----:B------:R-:W-:Y:S01]  /*5fd0*/  LEA.HI.X.SX32 R55, R214, R47, 0x2, P0 ;  /* 0x0000002fd6377211 */ /* 0x000fe200000f16ff */
[----:B-1----:R-:W-:-:S04]  /*5fe0*/  IMAD.WIDE R96, R51, 0x4, R96 ;  /* 0x0000000433607825 */ /* 0x002fc800078e0260 */
[----:B------:R-:W-:Y:S01]  /*5ff0*/  IMAD.WIDE R88, R50, 0x4, R88 ;  /* 0x0000000432587825 */ /* 0x000fe200078e0258 */
[----:B------:R1:W-:Y:S03]  /*6000*/  LDGSTS.E [R26+0x7600], desc[UR22][R54.64], P1 ;  /* 0x07600000361a7fae */ /* 0x0003e600089a1016 */
[----:B---3--:R-:W-:-:S04]  /*6010*/  IMAD.WIDE R92, R51, 0x4, R92 ;  /* 0x00000004335c7825 */ /* 0x008fc800078e025c */
[----:B------:R-:W-:Y:S02]  /*6020*/  IMAD.U32 R51, RZ, RZ, UR18 ;  /* 0x00000012ff337e24 */ /* 0x000fe4000f8e00ff */
[----:B------:R-:W-:-:S04]  /*6030*/  IMAD.WIDE R84, R50, 0x4, R84 ;  /* 0x0000000432547825 */ /* 0x000fc800078e0254 */
[----:B------:R-:W-:-:S04]  /*6040*/  IMAD.WIDE R80, R50, 0x4, R80 ;  /* 0x0000000432507825 */ /* 0x000fc800078e0250 */
[----:B------:R-:W-:-:S04]  /*6050*/  IMAD.WIDE R76, R50, 0x4, R76 ;  /* 0x00000004324c7825 */ /* 0x000fc800078e024c */
[----:B------:R-:W-:-:S04]  /*6060*/  IMAD.WIDE R72, R50, 0x4, R72 ;  /* 0x0000000432487825 */ /* 0x000fc800078e0248 */
[----:B------:R-:W-:-:S04]  /*6070*/  IMAD.WIDE R68, R50, 0x4, R68 ;  /* 0x0000000432447825 */ /* 0x000fc800078e0244 */
[----:B------:R-:W-:-:S04]  /*6080*/  IMAD.WIDE R64, R50, 0x4, R64 ;  /* 0x0000000432407825 */ /* 0x000fc800078e0240 */
[----:B------:R-:W-:-:S04]  /*6090*/  IMAD.WIDE R60, R50, 0x4, R60 ;  /* 0x00000004323c7825 */ /* 0x000fc800078e023c */
[----:B------:R-:W-:-:S04]  /*60a0*/  IMAD.WIDE R56, R50, 0x4, R56 ;  /* 0x0000000432387825 */ /* 0x000fc800078e0238 */
        /* <DEDUP_REMOVED lines=9> */
[----:B-1----:R-:W-:-:S04]  /*6140*/  IMAD.WIDE R54, R50, 0x4, R54 ;  /* 0x0000000432367825 */ /* 0x002fc800078e0236 */
[----:B------:R-:W-:Y:S01]  /*6150*/  IMAD.WIDE R52, R50, 0x4, R52 ;  /* 0x0000000432347825 */ /* 0x000fe200078e0234 */
[----:B------:R-:W-:-:S03]  /*6160*/  LEA R50, P0, R215, R46, 0x2 ;  /* 0x0000002ed7327211 */ /* 0x000fc600078010ff */
[----:B------:R-:W-:-:S04]  /*6170*/  IMAD.WIDE R62, R51, 0x4, R62 ;  /* 0x00000004333e7825 */ /* 0x000fc800078e023e */
[----:B------:R-:W-:Y:S01]  /*6180*/  IMAD.WIDE R58, R51, 0x4, R58 ;  /* 0x00000004333a7825 */ /* 0x000fe200078e023a */
[----:B------:R-:W-:Y:S02]  /*6190*/  LEA.HI.X.SX32 R51, R215, R47, 0x2, P0 ;  /* 0x0000002fd7337211 */ /* 0x000fe400000f16ff */
[----:B------:R-:W-:-:S03]  /*61a0*/  ISETP.GE.AND P0, PT, R3, UR4, PT ;  /* 0x0000000403007c0c */ /* 0x000fc6000bf06270 */
[----:B------:R1:W-:Y:S02]  /*61b0*/  LDGSTS.E [R26+0x7a00], desc[UR22][R50.64], P1 ;  /* 0x07a00000321a7fae */ /* 0x0003e400089a1016 */
[----:B-1----:R-:W-:Y:S01]  /*61c0*/  IMAD.WIDE R50, R216, 0x4, R50 ;  /* 0x00000004d8327825 */ /* 0x002fe200078e0232 */
[----:B------:R-:W-:-:S04]  /*61d0*/  SEL R216, RZ, 0x4, P0 ;  /* 0x00000004ffd87807 */ /* 0x000fc80000000000 */
[----:B------:R-:W-:Y:S02]  /*61e0*/  SEL R216, R216, RZ, P3 ;  /* 0x000000ffd8d87207 */ /* 0x000fe40001800000 */
[----:B------:R-:W-:Y:S02]  /*61f0*/  PLOP3.LUT P3, PT, PT, PT, UP1, 0x80, 0x8 ;  /* 0x000000000008781c */ /* 0x000fe40003f6f018 */
[----:B------:R-:W-:Y:S02]  /*6200*/  ISETP.NE.U32.AND P6, PT, R216, RZ, PT ;  /* 0x000000ffd800720c */ /* 0x000fe40003fc5070 */
[----:B------:R-:W-:-:S04]  /*6210*/  LOP3.LUT R216, R3, 0x2, RZ, 0xfc, !PT ;  /* 0x0000000203d87812 */ /* 0x000fc800078efcff */
[----:B------:R-:W-:-:S04]  /*6220*/  ISETP.GE.AND P0, PT, R216, UR4, PT ;  /* 0x00000004d8007c0c */ /* 0x000fc8000bf06270 */
[----:B------:R-:W-:-:S04]  /*6230*/  SEL R216, RZ, 0x4, P0 ;  /* 0x00000004ffd87807 */ /* 0x000fc80000000000 */
[----:B------:R-:W-:-:S04]  /*6240*/  SEL R216, R216, RZ, P3 ;  /* 0x000000ffd8d87207 */ /* 0x000fc80001800000 */
[----:B------:R-:W-:Y:S02]  /*6250*/  ISETP.NE.U32.AND P0, PT, R216, RZ, PT ;  /* 0x000000ffd800720c */ /* 0x000fe40003f05070 */
[----:B------:R-:W-:-:S04]  /*6260*/  LOP3.LUT R216, R3, 0x4, RZ, 0xfc, !PT ;  /* 0x0000000403d87812 */ /* 0x000fc800078efcff */
[----:B------:R-:W-:-:S04]  /*6270*/  ISETP.GE.AND P3, PT, R216, UR4, PT ;  /* 0x00000004d8007c0c */ /* 0x000fc8000bf66270 */
[----:B------:R-:W-:-:S04]  /*6280*/  SEL R216, RZ, 0x4, P3 ;  /* 0x00000004ffd87807 */ /* 0x000fc80001800000 */
[----:B------:R-:W-:Y:S02]  /*6290*/  SEL R216, R216, RZ, P4 ;  /* 0x000000ffd8d87207 */ /* 0x000fe40002000000 */
[----:B------:R-:W-:Y:S02]  /*62a0*/  PLOP3.LUT P4, PT, PT, PT, UP1, 0x80, 0x8 ;  /* 0x000000000008781c */ /* 0x000fe40003f8f018 */
[----:B------:R-:W-:Y:S02]  /*62b0*/  ISETP.NE.U32.AND P5, PT, R216, RZ, PT ;  /* 0x000000ffd800720c */ /* 0x000fe40003fa5070 */
[----:B------:R-:W-:-:S04]  /*62c0*/  LOP3.LUT R216, R3, 0x6, RZ, 0xfc, !PT ;  /* 0x0000000603d87812 */ /* 0x000fc800078efcff */
[----:B------:R-:W-:Y:S01]  /*62d0*/  ISETP.GE.AND P3, PT, R216, UR4, PT ;  /* 0x00000004d8007c0c */ /* 0x000fe2000bf66270 */
[----:B------:R-:W-:-:S03]  /*62e0*/  IMAD R216, R252, UR15, RZ ;  /* 0x0000000ffcd87c24 */ /* 0x000fc6000f8e02ff */
[----:B------:R-:W-:Y:S02]  /*62f0*/  SEL R252, RZ, 0x4, P3 ;  /* 0x00000004fffc7807 */ /* 0x000fe40001800000 */
[----:B------:R-:W-:Y:S02]  /*6300*/  LEA R46, P3, R216, R46, 0x2 ;  /* 0x0000002ed82e7211 */ /* 0x000fe400078610ff */
[----:B------:R-:W-:Y:S02]  /*6310*/  SEL R252, R252, RZ, P4 ;  /* 0x000000fffcfc7207 */ /* 0x000fe40002000000 */
[----:B------:R-:W-:Y:S02]  /*6320*/  LEA.HI.X.SX32 R47, R216, R47, 0x2, P3 ;  /* 0x0000002fd82f7211 */ /* 0x000fe400018f16ff */
[----:B------:R-:W-:Y:S02]  /*6330*/  ISETP.NE.U32.AND P4, PT, R252, RZ, PT ;  /* 0x000000fffc00720c */ /* 0x000fe40003f85070 */
[----:B------:R-:W-:Y:S01]  /*6340*/  LOP3.LUT R252, R3, 0x8, RZ, 0xfc, !PT ;  /* 0x0000000803fc7812 */ /* 0x000fe200078efcff */
[----:B------:R-:W-:Y:S03]  /*6350*/  LDGSTS.E [R26+0x7e00], desc[UR22][R46.64], P1 ;  /* 0x07e000002e1a7fae */ /* 0x000fe600089a1016 */
[----:B------:R-:W-:Y:S01]  /*6360*/  ISETP.GE.AND P3, PT, R252, UR4, PT ;  /* 0x00000004fc007c0c */ /* 0x000fe2000bf66270 */
[----:B------:R-:W0:Y:S03]  /*6370*/  LDGDEPBAR ;  /* 0x00000000000079af */ /* 0x000e260000000000 */
[----:B------:R-:W-:Y:S01]  /*6380*/  SEL R252, RZ, 0x4, P3 ;  /* 0x00000004fffc7807 */ /* 0x000fe20001800000 */
[----:B------:R-:W-:Y:S01]  /*6390*/  BAR.SYNC.DEFER_BLOCKING 0x0 ;  /* 0x0000000000007b1d */ /* 0x000fe20000010000 */
[----:B------:R-:W-:-:S04]  /*63a0*/  PLOP3.LUT P3, PT, PT, PT, UP1, 0x80, 0x8 ;  /* 0x000000000008781c */ /* 0x000fc80003f6f018 */
[----:B------:R-:W-:-:S04]  /*63b0*/  SEL R252, R252, RZ, P3 ;  /* 0x000000fffcfc7207 */ /* 0x000fc80001800000 */
[----:B------:R-:W-:Y:S02]  /*63c0*/  ISETP.NE.U32.AND P3, PT, R252, RZ, PT ;  /* 0x000000fffc00720c */ /* 0x000fe40003f65070 */
[----:B------:R-:W-:-:S04]  /*63d0*/  LOP3.LUT R252, R3, 0xa, RZ, 0xfc, !PT ;  /* 0x0000000a03fc7812 */ /* 0x000fc800078efcff */
[----:B------:R-:W-:-:S04]  /*63e0*/  ISETP.GE.AND P1, PT, R252, UR4, PT ;  /* 0x00000004fc007c0c */ /* 0x000fc8000bf26270 */
[----:B------:R-:W-:Y:S02]  /*63f0*/  SEL R252, RZ, 0x4, P1 ;  /* 0x00000004fffc7807 */ /* 0x000fe40000800000 */
[----:B------:R-:W-:-:S04]  /*6400*/  PLOP3.LUT P1, PT, PT, PT, UP1, 0x80, 0x8 ;  /* 0x000000000008781c */ /* 0x000fc80003f2f018 */
[----:B------:R-:W-:-:S04]  /*6410*/  SEL R252, R252, RZ, P1 ;  /* 0x000000fffcfc7207 */ /* 0x000fc80000800000 */
[----:B------:R-:W-:Y:S02]  /*6420*/  ISETP.NE.U32.AND P1, PT, R252, RZ, PT ;  /* 0x000000fffc00720c */ /* 0x000fe40003f25070 */
[----:B------:R-:W-:Y:S01]  /*6430*/  LOP3.LUT R252, R3, 0xc, RZ, 0xfc, !PT ;  /* 0x0000000c03fc7812 */ /* 0x000fe200078efcff */
[----:B------:R-:W-:-:S05]  /*6440*/  VIADD R3, R0, UR10 ;  /* 0x0000000a00037c36 */ /* 0x000fca0008000000 */
[----:B------:R-:W-:Y:S01]  /*6450*/  @!PT LDS RZ, [RZ] ;  /* 0x00000000fffff984 */ /* 0x000fe20000000800 */
[----:B------:R-:W-:Y:S01]  /*6460*/  @!PT LDS RZ, [RZ] ;  /* 0x00000000fffff984 */ /* 0x000fe20000000800 */
[----:B------:R-:W-:Y:S01]  /*6470*/  @!PT LDS RZ, [RZ] ;  /* 0x00000000fffff984 */ /* 0x000fe20000000800 */
[----:B------:R1:W-:Y:S01]  /*6480*/  LDGSTS.E [R3+0x1a000], desc[UR22][R206.64], P6 ;  /* 0x1a000000ce037fae */ /* 0x0003e2000b1a1016 */
[----:B------:R-:W-:-:S04]  /*6490*/  ISETP.GE.AND P6, PT, R252, UR4, PT ;  /* 0x00000004fc007c0c */ /* 0x000fc8000bfc6270 */
[----:B------:R-:W-:Y:S02]  /*64a0*/  SEL R252, RZ, 0x4, P6 ;  /* 0x00000004fffc7807 */ /* 0x000fe40003000000 */
[----:B------:R-:W-:-:S04]  /*64b0*/  PLOP3.LUT P6, PT, PT, PT, UP1, 0x80, 0x8 ;  /* 0x000000000008781c */ /* 0x000fc80003fcf018 */
[----:B------:R-:W-:Y:S01]  /*64c0*/  SEL R252, R252, RZ, P6 ;  /* 0x000000fffcfc7207 */ /* 0x000fe20003000000 */
[----:B-1----:R-:W1:Y:S03]  /*64d0*/  S2R R3, SR_TID.X ;  /* 0x0000000000037919 */ /* 0x002e660000002100 */
[----:B------:R-:W-:Y:S02]  /*64e0*/  ISETP.NE.U32.AND P6, PT, R252, RZ, PT ;  /* 0x000000fffc00720c */ /* 0x000fe40003fc5070 */
[----:B-1----:R-:W-:-:S04]  /*64f0*/  SHF.R.U32.HI R3, RZ, 0x6, R3 ;  /* 0x00000006ff037819 */ /* 0x002fc80000011603 */
[----:B------:R-:W-:-:S04]  /*6500*/  SGXT.U32 R3, R3, 0x1 ;  /* 0x000000010303781a */ /* 0x000fc80000000000 */
[----:B------:R-:W-:Y:S01]  /*6510*/  LOP3.LUT R252, R3, 0xe, RZ, 0xfc, !PT ;  /* 0x0000000e03fc7812 */ /* 0x000fe200078efcff */
[----:B------:R-:W-:-:S05]  /*6520*/  VIADD R3, R0, UR10 ;  /* 0x0000000a00037c36 */ /* 0x000fca0008000000 */
[----:B------:R1:W-:Y:S01]  /*6530*/  LDGSTS.E [R3+0x1a008], desc[UR22][R88.64], P0 ;  /* 0x1a00800058037fae */ /* 0x0003e200081a1016 */
[----:B------:R-:W-:-:S03]  /*6540*/  ISETP.GE.AND P0, PT, R252, UR4, PT ;  /* 0x00000004fc007c0c */ /* 0x000fc6000bf06270 */
[----:B------:R2:W-:Y:S01]  /*6550*/  LDGSTS.E [R18+0x1a000], desc[UR22][R86.64], P5 ;  /* 0x1a00000056127fae */ /* 0x0005e2000a9a1016 */
[----:B------:R-:W-:Y:S02]  /*6560*/  SEL R252, RZ, 0x4, P0 ;  /* 0x00000004fffc7807 */ /* 0x000fe40000000000 */
[----:B------:R-:W-:Y:S01]  /*6570*/  PLOP3.LUT P0, PT, PT, PT, UP1, 0x80, 0x8 ;  /* 0x000000000008781c */ /* 0x000fe20003f0f018 */
[----:B------:R2:W-:Y:S03]  /*6580*/  LDGSTS.E [R18+0x1a008], desc[UR22][R84.64], P4 ;  /* 0x1a00800054127fae */ /* 0x0005e6000a1a1016 */
[----:B------:R-:W-:Y:S01]  /*6590*/  SEL R252, R252, RZ, P0 ;  /* 0x000000fffcfc7207 */ /* 0x000fe20000000000 */
[----:B-1----:R-:W1:Y:S03]  /*65a0*/  S2R R3, SR_TID.X ;  /* 0x0000000000037919 */ /* 0x002e660000002100 */
[----:B------:R-:W-:Y:S01]  /*65b0*/  ISETP.NE.U32.AND P0, PT, R252, RZ, PT ;  /* 0x000000fffc00720c */ /* 0x000fe20003f05070 */
[----:B------:R2:W-:Y:S04]  /*65c0*/  LDGSTS.E [R19+0x1a000], desc[UR22][R82.64], P3 ;  /* 0x1a00000052137fae */ /* 0x0005e800099a1016 */
[----:B------:R2:W-:Y:S04]  /*65d0*/  LDGSTS.E [R19+0x1a008], desc[UR22][R80.64], P1 ;  /* 0x1a00800050137fae */ /* 0x0005e800089a1016 */
[----:B------:R2:W-:Y:S04]  /*65e0*/  LDGSTS.E [R20+0x1a000], desc[UR22][R78.64], P6 ;  /* 0x1a0000004e147fae */ /* 0x0005e8000b1a1016 */
[----:B------:R2:W-:Y:S01]  /*65f0*/  LDGSTS.E [R20+0x1a008], desc[UR22][R76.64], P0 ;  /* 0x1a0080004c147fae */ /* 0x0005e200081a1016 */
[----:B-1----:R-:W-:-:S04]  /*6600*/  SHF.R.U32.HI R3, RZ, 0x6, R3 ;  /* 0x00000006ff037819 */ /* 0x002fc80000011603 */
[----:B------:R-:W-:-:S04]  /*6610*/  SGXT.U32 R3, R3, 0x1 ;  /* 0x000000010303781a */ /* 0x000fc80000000000 */
[----:B------:R-:W-:-:S04]  /*6620*/  LOP3.LUT R252, R3, 0x10, RZ, 0xfc, !PT ;  /* 0x0000001003fc7812 */ /* 0x000fc800078efcff */
[----:B------:R-:W-:-:S04]  /*6630*/  ISETP.GE.AND P5, PT, R252, UR4, PT ;  /* 0x00000004fc007c0c */ /* 0x000fc8000bfa6270 */
[----:B------:R-:W-:Y:S02]  /*6640*/  SEL R252, RZ, 0x4, P5 ;  /* 0x00000004fffc7807 */ /* 0x000fe40002800000 */
[----:B------:R-:W-:-:S04]  /*6650*/  PLOP3.LUT P5, PT, PT, PT, UP1, 0x80, 0x8 ;  /* 0x000000000008781c */ /* 0x000fc80003faf018 */
[----:B------:R-:W-:-:S04]  /*6660*/  SEL R252, R252, RZ, P5 ;  /* 0x000000fffcfc7207 */ /* 0x000fc80002800000 */
[----:B------:R-:W-:Y:S02]  /*6670*/  ISETP.NE.U32.AND P5, PT, R252, RZ, PT ;  /* 0x000000fffc00720c */ /* 0x000fe40003fa5070 */
[----:B------:R-:W-:-:S04]  /*6680*/  LOP3.LUT R252, R3, 0x12, RZ, 0xfc, !PT ;  /* 0x0000001203fc7812 */ /* 0x000fc800078efcff */
[----:B------:R-:W-:-:S04]  /*6690*/  ISETP.GE.AND P4, PT, R252, UR4, PT ;  /* 0x00000004fc007c0c */ /* 0x000fc8000bf86270 */
[----:B------:R-:W-:Y:S02]  /*66a0*/  SEL R252, RZ, 0x4, P4 ;  /* 0x00000004fffc7807 */ /* 0x000fe40002000000 */
[----:B------:R-:W-:Y:S01]  /*66b0*/  PLOP3.LUT P4, PT, PT, PT, UP1, 0x80, 0x8 ;  /* 0x000000000008781c */ /* 0x000fe20003f8f018 */
[----:B------:R2:W-:Y:S03]  /*66c0*/  LDGSTS.E [R21+0x1a000], desc[UR22][R74.64], P5 ;  /* 0x1a0000004a157fae */ /* 0x0005e6000a9a1016 */
        /* <DEDUP_REMOVED lines=20> */
[----:B------:R2:W-:Y:S01]  /*6810*/  LDGSTS.E [R22+0x1a008], desc[UR22][R68.64], P1 ;  /* 0x1a00800044167fae */ /* 0x0005e200089a1016 */
[----:B------:R-:W-:Y:S02]  /*6820*/  PLOP3.LUT P1, PT, PT, PT, UP3, 0x80, 0x8 ;  /* 0x000000000008781c */ /* 0x000fe40003f2f038 */
        /* <DEDUP_REMOVED lines=14> */
[----:B------:R-:W-:Y:S02]  /*6910*/  IADD3 R206, P0, PT, R206, UR31, RZ ;  /* 0x0000001fcece7c10 */ /* 0x000fe4000ff1e0ff */
[----:B------:R-:W-:Y:S02]  /*6920*/  SEL R252, R252, RZ, P5 ;  /* 0x000000fffcfc7207 */ /* 0x000fe40002800000 */
[----:B------:R-:W-:Y:S02]  /*6930*/  IADD3.X R207, PT, PT, R207, UR32, RZ, P0, !PT ;  /* 0x00000020cfcf7c10 */ /* 0x000fe400087fe4ff */
[----:B------:R-:W-:-:S02]  /*6940*/  ISETP.NE.U32.AND P5, PT, R252, RZ, PT ;  /* 0x000000fffc00720c */ /* 0x000fc40003fa5070 */
[C---:B------:R-:W-:Y:S02]  /*6950*/  LOP3.LUT R252, R3.reuse, 0x1e, RZ, 0xfc, !PT ;  /* 0x0000001e03fc7812 */ /* 0x040fe400078efcff */
[----:B------:R-:W-:Y:S02]  /*6960*/  ISETP.GE.AND P0, PT, R3, UR19, PT ;  /* 0x0000001303007c0c */ /* 0x000fe4000bf06270 */
[----:B------:R-:W-:-:S04]  /*6970*/  ISETP.GE.AND P4, PT, R252, UR4, PT ;  /* 0x00000004fc007c0c */ /* 0x000fc8000bf86270 */
[----:B------:R-:W-:Y:S02]  /*6980*/  SEL R252, RZ, 0x4, P4 ;  /* 0x00000004fffc7807 */ /* 0x000fe40002000000 */
[----:B------:R-:W-:Y:S01]  /*6990*/  PLOP3.LUT P4, PT, PT, PT, UP1, 0x80, 0x8 ;  /* 0x000000000008781c */ /* 0x000fe20003f8f018 */
[----:B------:R2:W-:Y:S03]  /*69a0*/  LDGSTS.E [R25+0x1a000], desc[UR22][R60.64], P5 ;  /* 0x1a0000003c197fae */ /* 0x0005e6000a9a1016 */
[----:B------:R-:W-:-:S04]  /*69b0*/  SEL R252, R252, RZ, P4 ;  /* 0x000000fffcfc7207 */ /* 0x000fc80002000000 */
[----:B------:R-:W-:Y:S02]  /*69c0*/  ISETP.NE.U32.AND P4, PT, R252, RZ, PT ;  /* 0x000000fffc00720c */ /* 0x000fe40003f85070 */
[----:B------:R-:W1:Y:S11]  /*69d0*/  S2R R252, SR_TID.X ;  /* 0x0000000000fc7919 */ /* 0x000e760000002100 */
[----:B------:R2:W-:Y:S04]  /*69e0*/  LDGSTS.E [R25+0x1a008], desc[UR22][R56.64], P4 ;  /* 0x1a00800038197fae */ /* 0x0005e8000a1a1016 */
[----:B------:R-:W0:Y:S01]  /*69f0*/  LDGDEPBAR ;  /* 0x00000000000079af */ /* 0x000e220000000000 */
[----:B-1----:R-:W-:-:S04]  /*6a00*/  LOP3.LUT R252, R252, 0x1f, RZ, 0xc0, !PT ;  /* 0x0000001ffcfc7812 */ /* 0x002fc800078ec0ff */
[----:B------:R-:W-:-:S04]  /*6a10*/  ISETP.GE.AND P3, PT, R252, UR4, PT ;  /* 0x00000004fc007c0c */ /* 0x000fc8000bf66270 */
[----:B------:R-:W-:Y:S02]  /*6a20*/  SEL R252, RZ, 0x4, P3 ;  /* 0x00000004fffc7807 */ /* 0x000fe40001800000 */
[----:B------:R-:W-:Y:S01]  /*6a30*/  PLOP3.LUT P3, PT, PT, PT, UP1, 0x80, 0x8 ;  /* 0x000000000008781c */ /* 0x000fe20003f6f018 */
[----:B------:R-:W-:-:S03]  /*6a40*/  UISETP.NE.U32.AND UP1, UPT, UR14, URZ, UPT ;  /* 0x000000ff0e00728c */ /* 0x000fc6000bf25070 */
[----:B------:R-:W-:Y:S01]  /*6a50*/  SEL R252, R252, RZ, P3 ;  /* 0x000000fffcfc7207 */ /* 0x000fe20001800000 */
[----:B------:R-:W-:-:S03]  /*6a60*/  UISETP.LT.OR UP2, UPT, UR8, 0x20, UP1 ;  /* 0x000000200800788c */ /* 0x000fc60008f41670 */
[----:B------:R-:W-:Y:S01]  /*6a70*/  ISETP.NE.U32.AND P3, PT, R252, RZ, PT ;  /* 0x000000fffc00720c */ /* 0x000fe20003f65070 */
[----:B------:R-:W-:-:S04]  /*6a80*/  IMAD.U32 R252, RZ, RZ, UR9 ;  /* 0x00000009fffc7e24 */ /* 0x000fc8000f8e00ff */
[----:B------:R-:W-:Y:S01]  /*6a90*/  IMAD.WIDE R46, R252, 0x4, R46 ;  /* 0x00000004fc2e7825 */ /* 0x000fe200078e022e */
[----:B------:R-:W-:-:S04]  /*6aa0*/  SEL R252, RZ, 0x4, P0 ;  /* 0x00000004fffc7807 */ /* 0x000fc80000000000 */
[----:B------:R-:W-:-:S03]  /*6ab0*/  SEL R252, R252, RZ, P1 ;  /* 0x000000fffcfc7207 */ /* 0x000fc60000800000 */
[----:B------:R2:W-:Y:S01]  /*6ac0*/  LDGSTS.E [R23+0x8000], desc[UR22][R204.64], P3 ;  /* 0x08000000cc177fae */ /* 0x0005e200099a1016 */
[----:B------:R-:W-:-:S03]  /*6ad0*/  ISETP.NE.U32.AND P0, PT, R252, RZ, PT ;  /* 0x000000fffc00720c */ /* 0x000fc60003f05070 */
[----:B------:R2:W-:Y:S04]  /*6ae0*/  LDGSTS.E [R23+0x8400], desc[UR22][R202.64], P3 ;  /* 0x08400000ca177fae */ /* 0x0005e800099a1016 */
        /* <DEDUP_REMOVED lines=62> */
[----:B------:R-:W0:Y:S01]  /*6ed0*/  LDGDEPBAR ;  /* 0x00000000000079af */ /* 0x000e220000000000 */
[----:B------:R-:W-:-:S04]  /*6ee0*/  DEPBAR.LE SB0, 0x2 ;  /* 0x000080800000791a */ /* 0x000fc80000000000 */
[----:B------:R-:W-:Y:S06]  /*6ef0*/  BAR.SYNC.DEFER_BLOCKING 0x0 ;  /* 0x0000000000007b1d */ /* 0x000fec0000010000 */
[----:B------:R-:W-:Y:S05]  /*6f00*/  BRA.U UP2, `(.L_x_6) ;  /* 0x0000000102847547 */ /* 0x000fea000b800000 */
[----:B------:R-:W-:Y:S02]  /*6f10*/  UIADD3 UR4, UPT, UPT, UR10, 0x18000, URZ ;  /* 0x000180000a047890 */ /* 0x000fe4000fffe0ff */
[----:B------:R-:W-:Y:S02]  /*6f20*/  USHF.R.U32.HI UR14, URZ, 0x4, UR10 ;  /* 0x00000004ff0e7899 */ /* 0x000fe4000801160a */
[----:B------:R-:W-:Y:S02]  /*6f30*/  USHF.R.U32.HI UR4, URZ, 0x4, UR4 ;  /* 0x00000004ff047899 */ /* 0x000fe40008011604 */
[----:B------:R-:W-:Y:S02]  /*6f40*/  USGXT.U32 UR14, UR14, 0xe ;  /* 0x0000000e0e0e789a */ /* 0x000fe40008000000 */
[----:B------:R-:W-:Y:S02]  /*6f50*/  USGXT.U32 UR6, UR4, 0xe ;  /* 0x0000000e0406789a */ /* 0x000fe40008000000 */
[----:B------:R-:W-:-:S02]  /*6f60*/  UIADD3 UR40, UP4, UPT, UR14, 0x2, URZ ;  /* 0x000000020e287890 */ /* 0x000fc4000ff9e0ff */
[----:B------:R-:W-:Y:S01]  /*6f70*/  UIADD3 UR38, UP2, UPT, UR6, 0x2, URZ ;  /* 0x0000000206267890 */ /* 0x000fe2000ff5e0ff */
[----:B------:R-:W-:Y:S01]  /*6f80*/  UMOV UR4, URZ ;  /* 0x000000ff00047c82 */ /* 0x000fe20008000000 */
[----:B------:R-:W-:Y:S01]  /*6f90*/  UMOV UR42, 0x0 ;  /* 0x00000000002a7882 */ /* 0x000fe20000000000 */
[----:B------:R-:W-:Y:S02]  /*6fa0*/  UIADD3.X UR41, UPT, UPT, UR4, 0x40004040, URZ, UP4, !UPT ;  /* 0x4000404004297890 */ /* 0x000fe4000a7fe4ff */
[----:B------:R-:W-:Y:S02]  /*6fb0*/  UIADD3.X UR39, UPT, UPT, UR4, 0x40004040, URZ, UP2, !UPT ;  /* 0x4000404004277890 */ /* 0x000fe400097fe4ff */
[----:B------:R-:W-:Y:S02]  /*6fc0*/  UIADD3.64 UR26, UPT, UPT, UR40, 0x2, URZ ;  /* 0x00000002281a7897 */ /* 0x000fe4000fffe0ff */
[----:B------:R-:W-:Y:S02]  /*6fd0*/  UIADD3.64 UR24, UPT, UPT, UR38, 0x2, URZ ;  /* 0x0000000226187897 */ /* 0x000fe4000fffe0ff */
[----:B------:R-:W-:-:S02]  /*6fe0*/  UIADD3.64 UR36, UPT, UPT, UR40, 0x4, URZ ;  /* 0x0000000428247897 */ /* 0x000fc4000fffe0ff */
[----:B------:R-:W-:Y:S01]  /*6ff0*/  UIADD3.64 UR34, UPT, UPT, UR38, 0x4, URZ ;  /* 0x0000000426227897 */ /* 0x000fe2000fffe0ff */
[----:B------:R-:W-:Y:S01]  /*7000*/  UMOV UR43, 0x4400910 ;  /* 0x04400910002b7882 */ /* 0x000fe20000000000 */
[----:B------:R-:W-:Y:S01]  /*7010*/  UMOV UR15, 0x40004040 ;  /* 0x40004040000f7882 */ /* 0x000fe20000000000 */
[----:B------:R-:W-:Y:S01]  /*7020*/  UMOV UR7, 0x40004040 ;  /* 0x4000404000077882 */ /* 0x000fe20000000000 */
[----:B------:R-:W-:Y:S01]  /*7030*/  UMOV UR44, 0x0 ;  /* 0x00000000002c7882 */ /* 0x000fe20000000000 */
[----:B------:R-:W-:Y:S01]  /*7040*/  UMOV UR45, 0x4400910 ;  /* 0x04400910002d7882 */ /* 0x000fe20000000000 */
[----:B------:R-:W-:Y:S01]  /*7050*/  UMOV UR46, 0x0 ;  /* 0x00000000002e7882 */ /* 0x000fe20000000000 */
[----:B------:R-:W-:Y:S01]  /*7060*/  UMOV UR47, 0x4400910 ;  /* 0x04400910002f7882 */ /* 0x000fe20000000000 */
[----:B------:R-:W-:Y:S01]  /*7070*/  UMOV UR4, UR12 ;  /* 0x0000000c00047c82 */ /* 0x000fe20008000000 */
[----:B------:R-:W-:Y:S01]  /*7080*/  UMOV UR5, URZ ;  /* 0x000000ff00057c82 */ /* 0x000fe20008000000 */
[----:B------:R1:W-:Y:S01]  /*7090*/  UTCHMMA gdesc[UR6], gdesc[UR14], tmem[UR30], tmem[UR42], idesc[UR43], !UPT ;  /* 0x00ff2a0e060075ea */ /* 0x0003e2000f80001e */
[----:B------:R-:W-:Y:S01]  /*70a0*/  UMOV UR48, 0x0 ;  /* 0x0000000000307882 */ /* 0x000fe20000000000 */
[----:B------:R-:W-:Y:S01]  /*70b0*/  UMOV UR49, 0x4400910 ;  /* 0x0440091000317882 */ /* 0x000fe20000000000 */
[----:B------:R1:W-:Y:S01]  /*70c0*/  UTCHMMA gdesc[UR38], gdesc[UR40], tmem[UR30], tmem[UR44], idesc[UR45], UPT ;  /* 0x00ff2c28260075ea */ /* 0x0003e2000b80001e */
[----:B------:R-:W-:Y:S01]  /*70d0*/  UMOV UR4, UR4 ;  /* 0x0000000400047c82 */ /* 0x000fe20008000000 */
[----:B------:R1:W-:Y:S01]  /*70e0*/  UTCHMMA gdesc[UR24], gdesc[UR26], tmem[UR30], tmem[UR46], idesc[UR47], UPT ;  /* 0x00ff2e1a180075ea */ /* 0x0003e2000b80001e */
[----:B------:R1:W-:Y:S01]  /*70f0*/  UTCHMMA gdesc[UR34], gdesc[UR36], tmem[UR30], tmem[UR48], idesc[UR49], UPT ;  /* 0x00ff3024220075ea */ /* 0x0003e2000b80001e */
[----:B------:R1:W-:Y:S01]  /*7100*/  UTCBAR [UR4], URZ ;  /* 0x000000ff040073e9 */ /* 0x0003e200080000ff */
[----:B------:R-:W-:Y:S01]  /*7110*/  NOP ;  /* 0x0000000000007918 */ /* 0x000fe20000000000 */
.L_x_6:
[----:B------:R-:W-:Y:S01]  /*7120*/  BAR.SYNC.DEFER_BLOCKING 0x0 ;  /* 0x0000000000007b1d */ /* 0x000fe20000010000 */
[----:B------:R-:W-:Y:S01]  /*7130*/  LOP3.LUT R252, R3, 0x2, RZ, 0xfc, !PT ;  /* 0x0000000203fc7812 */ /* 0x000fe200078efcff */
[----:B------:R-:W-:Y:S01]  /*7140*/  VIADD R3, R0, UR10 ;  /* 0x0000000a00037c36 */ /* 0x000fe20008000000 */
[----:B------:R-:W-:Y:S01]  /*7150*/  PLOP3.LUT P1, PT, PT, PT, UP3, 0x80, 0x8 ;  /* 0x000000000008781c */ /* 0x000fe20003f2f038 */
[----:B------:R-:W-:Y:S01]  /*7160*/  USHF.R.S32.HI UR17, URZ, 0x1f, UR9 ;  /* 0x0000001fff117899 */ /* 0x000fe20008011409 */
[----:B------:R-:W-:Y:S01]  /*7170*/  PLOP3.LUT P3, PT, PT, PT, UP3, 0x80, 0x8 ;  /* 0x000000000008781c */ /* 0x000fe20003f6f038 */
[----:B------:R-:W-:Y:S01]  /*7180*/  USHF.L.U32 UR33, UR9, 0x2, URZ ;  /* 0x0000000209217899 */ /* 0x000fe200080006ff */
[----:B------:R-:W-:Y:S01]  /*7190*/  PLOP3.LUT P4, PT, PT, PT, UP3, 0x80, 0x8 ;  /* 0x000000000008781c */ /* 0x000fe20003f8f038 */
[----:B-1----:R-:W-:Y:S01]  /*71a0*/  USHF.L.U64.HI UR34, UR9, 0x2, UR17 ;  /* 0x0000000209227899 */ /* 0x002fe20008010211 */
[----:B------:R-:W-:Y:S01]  /*71b0*/  PLOP3.LUT P5, PT, PT, PT, UP3, 0x80, 0x8 ;  /* 0x000000000008781c */ /* 0x000fe20003faf038 */
[----:B------:R-:W-:Y:S01]  /*71c0*/  UISETP.GE.AND UP2, UPT, UR8, 0x20, UPT ;  /* 0x000000200800788c */ /* 0x000fe2000bf46270 */
[----:B------:R-:W-:Y:S01]  /*71d0*/  UMOV UR6, URZ ;  /* 0x000000ff00067c82 */ /* 0x000fe20008000000 */
[----:B------:R-:W-:Y:S01]  /*71e0*/  @!PT LDS RZ, [RZ] ;  /* 0x00000000fffff984 */ /* 0x000fe20000000800 */
[----:B------:R-:W-:Y:S01]  /*71f0*/  @!PT LDS RZ, [RZ] ;  /* 0x00000000fffff984 */ /* 0x000fe20000000800 */
[----:B------:R-:W-:Y:S01]  /*7200*/  @!PT LDS RZ, [RZ] ;  /* 0x00000000fffff984 */ /* 0x000fe20000000800 */
[----:B------:R1:W-:Y:S01]  /*7210*/  LDGSTS.E [R3+0x1c000], desc[UR22][R206.64], P0 ;  /* 0x1c000000ce037fae */ /* 0x0003e200081a1016 */
[----:B------:R-:W-:-:S04]  /*7220*/  IADD3 R88, P0, PT, R88, UR31, RZ ;  /* 0x0000001f58587c10 */ /* 0x000fc8000ff1e0ff */
[----:B------:R-:W-:Y:S02]  /*7230*/  IADD3.X R89, PT, PT, R89, UR32, RZ, P0, !PT ;  /* 0x0000002059597c10 */ /* 0x000fe400087fe4ff */
[----:B------:R-:W-:Y:S01]  /*7240*/  ISETP.GE.AND P0, PT, R252, UR19, PT ;  /* 0x00000013fc007c0c */ /* 0x000fe2000bf06270 */
[----:B-1----:R-:W1:Y:S03]  /*7250*/  S2R R3, SR_TID.X ;  /* 0x0000000000037919 */ /* 0x002e660000002100 */
[----:B------:R-:W-:-:S04]  /*7260*/  SEL R206, RZ, 0x4, P0 ;  /* 0x00000004ffce7807 */ /* 0x000fc80000000000 */
[----:B------:R-:W-:-:S04]  /*7270*/  SEL R206, R206, RZ, P1 ;  /* 0x000000ffcece7207 */ /* 0x000fc80000800000 */
[----:B------:R-:W-:Y:S01]  /*7280*/  ISETP.NE.U32.AND P0, PT, R206, RZ, PT ;  /* 0x000000ffce00720c */ /* 0x000fe20003f05070 */
[----:B------:R-:W-:-:S12]  /*7290*/  VIADD R206, R0, UR10 ;  /* 0x0000000a00ce7c36 */ /* 0x000fd80008000000 */
[----:B------:R3:W-:Y:S01]  /*72a0*/  LDGSTS.E [R206+0x1c008], desc[UR22][R88.64], P0 ;  /* 0x1c00800058ce7fae */ /* 0x0007e200081a1016 */
[----:B-1----:R-:W-:-:S04]  /*72b0*/  SHF.R.U32.HI R3, RZ, 0x6, R3 ;  /* 0x00000006ff037819 */ /* 0x002fc80000011603 */
[----:B------:R-:W-:-:S04]  /*72c0*/  SGXT.U32 R3, R3, 0x1 ;  /* 0x000000010303781a */ /* 0x000fc80000000000 */
[C---:B------:R-:W-:Y:S02]  /*72d0*/  LOP3.LUT R207, R3.reuse, 0x4, RZ, 0xfc, !PT ;  /* 0x0000000403cf7812 */ /* 0x040fe400078efcff */
[----:B------:R-:W-:Y:S02]  /*72e0*/  LOP3.LUT R252, R3, 0x6, RZ, 0xfc, !PT ;  /* 0x0000000603fc7812 */ /* 0x000fe400078efcff */
[----:B------:R-:W-:Y:S02]  /*72f0*/  ISETP.GE.AND P0, PT, R207, UR19, PT ;  /* 0x00000013cf007c0c */ /* 0x000fe4000bf06270 */
[----:B------:R-:W-:Y:S02]  /*7300*/  ISETP.GE.AND P1, PT, R252, UR19, PT ;  /* 0x00000013fc007c0c */ /* 0x000fe4000bf26270 */
[----:B---3--:R-:W-:Y:S02]  /*7310*/  SEL R89, RZ, 0x4, P0 ;  /* 0x00000004ff597807 */ /* 0x008fe40000000000 */
[----:B------:R-:W-:-:S02]  /*7320*/  SEL R88, RZ, 0x4, P1 ;  /* 0x00000004ff587807 */ /* 0x000fc40000800000 */
[----:B------:R-:W-:Y:S02]  /*7330*/  SEL R89, R89, RZ, P3 ;  /* 0x000000ff59597207 */ /* 0x000fe40001800000 */
[----:B------:R-:W-:Y:S02]  /*7340*/  SEL R88, R88, RZ, P4 ;  /* 0x000000ff58587207 */ /* 0x000fe40002000000 */
[----:B------:R-:W-:Y:S02]  /*7350*/  ISETP.NE.U32.AND P0, PT, R89, RZ, PT ;  /* 0x000000ff5900720c */ /* 0x000fe40003f05070 */
[----:B--2---:R-:W-:Y:S02]  /*7360*/  IADD3 R86, P3, PT, R86, UR31, RZ ;  /* 0x0000001f56567c10 */ /* 0x004fe4000ff7e0ff */
[----:B------:R-:W-:Y:S02]  /*7370*/  ISETP.NE.U32.AND P1, PT, R88, RZ, PT ;  /* 0x000000ff5800720c */ /* 0x000fe40003f25070 */
[----:B------:R-:W-:-:S02]  /*7380*/  IADD3.X R87, PT, PT, R87, UR32, RZ, P3, !PT ;  /* 0x0000002057577c10 */ /* 0x000fc40009ffe4ff */
[----:B------:R-:W-:Y:S02]  /*7390*/  IADD3 R84, P3, PT, R84, UR31, RZ ;  /* 0x0000001f54547c10 */ /* 0x000fe4000ff7e0ff */
[----:B------:R-:W-:Y:S02]  /*73a0*/  LOP3.LUT R207, R3, 0x8, RZ, 0xfc, !PT ;  /* 0x0000000803cf7812 */ /* 0x000fe400078efcff */
[----:B------:R-:W-:Y:S01]  /*73b0*/  IADD3.X R85, PT, PT, R85, UR32, RZ, P3, !PT ;  /* 0x0000002055557c10 */ /* 0x000fe20009ffe4ff */
[----:B------:R-:W-:Y:S01]  /*73c0*/  LDGSTS.E [R18+0x1c000], desc[UR22][R86.64], P0 ;  /* 0x1c00000056127fae */ /* 0x000fe200081a1016 */
[----:B------:R-:W-:Y:S02]  /*73d0*/  LOP3.LUT R252, R3, 0xa, RZ, 0xfc, !PT ;  /* 0x0000000a03fc7812 */ /* 0x000fe400078efcff */
[----:B------:R-:W-:Y:S01]  /*73e0*/  ISETP.GE.AND P0, PT, R207, UR19, PT ;  /* 0x00000013cf007c0c */ /* 0x000fe2000bf06270 */
[----:B------:R1:W-:Y:S01]  /*73f0*/  LDGSTS.E [R18+0x1c008], desc[UR22][R84.64], P1 ;  /* 0x1c00800054127fae */ /* 0x0003e200089a1016 */
[----:B------:R-:W-:-:S02]  /*7400*/  ISETP.GE.AND P1, PT, R252, UR19, PT ;  /* 0x00000013fc007c0c */ /* 0x000fc4000bf26270 */
[----:B------:R-:W-:Y:S02]  /*7410*/  PLOP3.LUT P3, PT, PT, PT, UP3, 0x80, 0x8 ;  /* 0x000000000008781c */ /* 0x000fe40003f6f038 */
[----:B------:R-:W-:Y:S02]  /*7420*/  PLOP3.LUT P4, PT, PT, PT, UP3, 0x80, 0x8 ;  /* 0x000000000008781c */ /* 0x000fe40003f8f038 */
[C---:B------:R-:W-:Y:S02]  /*7430*/  LOP3.LUT R207, R3.reuse, 0xc, RZ, 0xfc, !PT ;  /* 0x0000000c03cf7812 */ /* 0x040fe400078efcff */
[C---:B------:R-:W-:Y:S02]  /*7440*/  LOP3.LUT R252, R3.reuse, 0xe, RZ, 0xfc, !PT ;  /* 0x0000000e03fc7812 */ /* 0x040fe400078efcff */
[----:B------:R-:W-:Y:S02]  /*7450*/  LOP3.LUT R206, R3, 0x1a, RZ, 0xfc, !PT ;  /* 0x0000001a03ce7812 */ /* 0x000fe400078efcff */
[----:B-1----:R-:W-:-:S02]  /*7460*/  SEL R84, RZ, 0x4, P0 ;  /* 0x00000004ff547807 */ /* 0x002fc40000000000 */
[----:B------:R-:W-:Y:S02]  /*7470*/  SEL R18, RZ, 0x4, P1 ;  /* 0x00000004ff127807 */ /* 0x000fe40000800000 */
[----:B------:R-:W-:Y:S02]  /*7480*/  SEL R84, R84, RZ, P3 ;  /* 0x000000ff54547207 */ /* 0x000fe40001800000 */
[----:B------:R-:W-:Y:S02]  /*7490*/  SEL R18, R18, RZ, P4 ;  /* 0x000000ff12127207 */ /* 0x000fe40002000000 */
[----:B------:R-:W-:Y:S02]  /*74a0*/  ISETP.NE.U32.AND P0, PT, R84, RZ, PT ;  /* 0x000000ff5400720c */ /* 0x000fe40003f05070 */
[----:B------:R-:W-:Y:S02]  /*74b0*/  IADD3 R82, P3, PT, R82, UR31, RZ ;  /* 0x0000001f52527c10 */ /* 0x000fe4000ff7e0ff */
[----:B------:R-:W-:-:S02]  /*74c0*/  ISETP.NE.U32.AND P1, PT, R18, RZ, PT ;  /* 0x000000ff1200720c */ /* 0x000fc40003f25070 */
[----:B------:R-:W-:Y:S02]  /*74d0*/  IADD3.X R83, PT, PT, R83, UR32, RZ, P3, !PT ;  /* 0x0000002053537c10 */ /* 0x000fe40009ffe4ff */
[----:B------:R-:W-:Y:S02]  /*74e0*/  IADD3 R80, P3, PT, R80, UR31, RZ ;  /* 0x0000001f50507c10 */ /* 0x000fe4000ff7e0ff */
[----:B------:R-:W-:Y:S02]  /*74f0*/  PLOP3.LUT P4, PT, PT, PT, UP3, 0x80, 0x8 ;  /* 0x000000000008781c */ /* 0x000fe40003f8f038 */
[----:B------:R-:W-:Y:S01]  /*7500*/  IADD3.X R81, PT, PT, R81, UR32, RZ, P3, !PT ;  /* 0x0000002051517c10 */ /* 0x000fe20009ffe4ff */
[----:B------:R-:W-:Y:S01]  /*7510*/  LDGSTS.E [R19+0x1c000], desc[UR22][R82.64], P0 ;  /* 0x1c00000052137fae */ /* 0x000fe200081a1016 */
[----:B------:R-:W-:Y:S02]  /*7520*/  ISETP.GE.AND P0, PT, R207, UR19, PT ;  /* 0x00000013cf007c0c */ /* 0x000fe4000bf06270 */
[----:B------:R-:W-:Y:S01]  /*7530*/  PLOP3.LUT P3, PT, PT, PT, UP3, 0x80, 0x8 ;  /* 0x000000000008781c */ /* 0x000fe20003f6f038 */
[----:B------:R1:W-:Y:S01]  /*7540*/  LDGSTS.E [R19+0x1c008], desc[UR22][R80.64], P1 ;  /* 0x1c00800050137fae */ /* 0x0003e200089a1016 */
[----:B------:R-:W-:-:S02]  /*7550*/  ISETP.GE.AND P1, PT, R252, UR19, PT ;  /* 0x00000013fc007c0c */ /* 0x000fc4000bf26270 */
[C---:B------:R-:W-:Y:S02]  /*7560*/  LOP3.LUT R252, R3.reuse, 0x10, RZ, 0xfc, !PT ;  /* 0x0000001003fc7812 */ /* 0x040fe400078efcff */
[----:B------:R-:W-:Y:S02]  /*7570*/  SEL R18, RZ, 0x4, P1 ;  /* 0x00000004ff127807 */ /* 0x000fe40000800000 */
[----:B------:R-:W-:Y:S02]  /*7580*/  LOP3.LUT R207, R3, 0x12, RZ, 0xfc, !PT ;  /* 0x0000001203cf7812 */ /* 0x000fe400078efcff */
[----:B------:R-:W-:Y:S02]  /*7590*/  SEL R18, R18, RZ, P4 ;  /* 0x000000ff12127207 */ /* 0x000fe40002000000 */
[----:B------:R-:W-:Y:S02]  /*75a0*/  PLOP3.LUT P4, PT, PT, PT, UP3, 0x80, 0x8 ;  /* 0x000000000008781c */ /* 0x000fe40003f8f038 */
[----:B-1----:R-:W-:-:S02]  /*75b0*/  SEL R19, RZ, 0x4, P0 ;  /* 0x00000004ff137807 */ /* 0x002fc40000000000 */
[----:B------:R-:W-:Y:S02]  /*75c0*/  ISETP.NE.U32.AND P1, PT, R18, RZ, PT ;  /* 0x000000ff1200720c */ /* 0x000fe40003f25070 */
[----:B------:R-:W-:Y:S02]  /*75d0*/  SEL R19, R19, RZ, P3 ;  /* 0x000000ff13137207 */ /* 0x000fe40001800000 */
[----:B------:R-:W-:Y:S02]  /*75e0*/  IADD3 R18, P3, PT, R78, UR31, RZ ;  /* 0x0000001f4e127c10 */ /* 0x000fe4000ff7e0ff */
[----:B------:R-:W-:Y:S02]  /*75f0*/  ISETP.NE.U32.AND P0, PT, R19, RZ, PT ;  /* 0x000000ff1300720c */ /* 0x000fe40003f05070 */
[----:B------:R-:W-:Y:S02]  /*7600*/  IADD3.X R19, PT, PT, R79, UR32, RZ, P3, !PT ;  /* 0x000000204f137c10 */ /* 0x000fe40009ffe4ff */
[----:B------:R-:W-:-:S04]  /*7610*/  IADD3 R76, P3, PT, R76, UR31, RZ ;  /* 0x0000001f4c4c7c10 */ /* 0x000fc8000ff7e0ff */
[----:B------:R-:W-:-:S05]  /*7620*/  IADD3.X R77, PT, PT, R77, UR32, RZ, P3, !PT ;  /* 0x000000204d4d7c10 */ /* 0x000fca0009ffe4ff */
[----:B------:R1:W-:Y:S01]  /*7630*/  LDGSTS.E [R20+0x1c000], desc[UR22][R18.64], P0 ;  /* 0x1c00000012147fae */ /* 0x0003e200081a1016 */
[----:B------:R-:W-:Y:S02]  /*7640*/  ISETP.GE.AND P0, PT, R252, UR19, PT ;  /* 0x00000013fc007c0c */ /* 0x000fe4000bf06270 */
[C---:B------:R-:W-:Y:S01]  /*7650*/  LOP3.LUT R252, R3.reuse, 0x14, RZ, 0xfc, !PT ;  /* 0x0000001403fc7812 */ /* 0x040fe200078efcff */
[----:B------:R2:W-:Y:S01]  /*7660*/  LDGSTS.E [R20+0x1c008], desc[UR22][R76.64], P1 ;  /* 0x1c0080004c147fae */ /* 0x0005e200089a1016 */
[----:B------:R-:W-:Y:S02]  /*7670*/  PLOP3.LUT P1, PT, PT, PT, UP3, 0x80, 0x8 ;  /* 0x000000000008781c */ /* 0x000fe40003f2f038 */
[----:B------:R-:W-:Y:S02]  /*7680*/  ISETP.GE.AND P3, PT, R252, UR19, PT ;  /* 0x00000013fc007c0c */ /* 0x000fe4000bf66270 */
[----:B------:R-:W-:Y:S02]  /*7690*/  LOP3.LUT R252, R3, 0x16, RZ, 0xfc, !PT ;  /* 0x0000001603fc7812 */ /* 0x000fe400078efcff */
[----:B-1----:R-:W-:-:S02]  /*76a0*/  SEL R18, RZ, 0x4, P0 ;  /* 0x00000004ff127807 */ /* 0x002fc40000000000 */
[----:B------:R-:W-:Y:S02]  /*76b0*/  ISETP.GE.AND P0, PT, R207, UR19, PT ;  /* 0x00000013cf007c0c */ /* 0x000fe4000bf06270 */
[----:B------:R-:W-:Y:S02]  /*76c0*/  SEL R18, R18, RZ, P1 ;  /* 0x000000ff12127207 */ /* 0x000fe40000800000 */
[----:B------:R-:W-:Y:S02]  /*76d0*/  SEL R19, RZ, 0x4, P0 ;  /* 0x00000004ff137807 */ /* 0x000fe40000000000 */
[----:B------:R-:W-:Y:S02]  /*76e0*/  ISETP.NE.U32.AND P1, PT, R18, RZ, PT ;  /* 0x000000ff1200720c */ /* 0x000fe40003f25070 */
[----:B------:R-:W-:Y:S02]  /*76f0*/  SEL R18, RZ, 0x4, P3 ;  /* 0x00000004ff127807 */ /* 0x000fe40001800000 */
[----:B------:R-:W-:-:S02]  /*7700*/  LOP3.LUT R207, R3, 0x18, RZ, 0xfc, !PT ;  /* 0x0000001803cf7812 */ /* 0x000fc400078efcff */
[----:B------:R-:W-:Y:S02]  /*7710*/  SEL R19, R19, RZ, P4 ;  /* 0x000000ff13137207 */ /* 0x000fe40002000000 */
[----:B------:R-:W-:Y:S02]  /*7720*/  SEL R18, R18, RZ, P5 ;  /* 0x000000ff12127207 */ /* 0x000fe40002800000 */
[----:B------:R-:W-:Y:S02]  /*7730*/  ISETP.GE.AND P6, PT, R252, UR19, PT ;  /* 0x00000013fc007c0c */ /* 0x000fe4000bfc6270 */
[----:B------:R-:W-:Y:S01]  /*7740*/  ISETP.GE.AND P4, PT, R207, UR19, PT ;  /* 0x00000013cf007c0c */ /* 0x000fe2000bf86270 */
[----:B------:R-:W1:Y:S01]  /*7750*/  S2R R252, SR_TID.X ;  /* 0x0000000000fc7919 */ /* 0x000e620000002100 */
[----:B------:R-:W-:Y:S02]  /*7760*/  ISETP.NE.U32.AND P3, PT, R19, RZ, PT ;  /* 0x000000ff1300720c */ /* 0x000fe40003f65070 */
[----:B------:R-:W-:-:S02]  /*7770*/  ISETP.NE.U32.AND P5, PT, R18, RZ, PT ;  /* 0x000000ff1200720c */ /* 0x000fc40003fa5070 */
[----:B------:R-:W-:Y:S02]  /*7780*/  SEL R19, RZ, 0x4, P6 ;  /* 0x00000004ff137807 */ /* 0x000fe40003000000 */
[----:B------:R-:W-:Y:S02]  /*7790*/  PLOP3.LUT P6, PT, PT, PT, UP3, 0x80, 0x8 ;  /* 0x000000000008781c */ /* 0x000fe40003fcf038 */
[----:B------:R-:W-:Y:S02]  /*77a0*/  SEL R18, RZ, 0x4, P4 ;  /* 0x00000004ff127807 */ /* 0x000fe40002000000 */
[----:B------:R-:W-:Y:S02]  /*77b0*/  PLOP3.LUT P0, PT, PT, PT, UP3, 0x80, 0x8 ;  /* 0x000000000008781c */ /* 0x000fe40003f0f038 */
[----:B------:R-:W-:Y:S02]  /*77c0*/  SEL R18, R18, RZ, P6 ;  /* 0x000000ff12127207 */ /* 0x000fe40003000000 */
[----:B------:R-:W-:-:S02]  /*77d0*/  SEL R19, R19, RZ, P0 ;  /* 0x000000ff13137207 */ /* 0x000fc40000000000 */
[----:B------:R-:W-:Y:S02]  /*77e0*/  ISETP.NE.U32.AND P0, PT, R18, RZ, PT ;  /* 0x000000ff1200720c */ /* 0x000fe40003f05070 */
[----:B------:R-:W-:Y:S02]  /*77f0*/  IADD3 R18, P6, PT, R74, UR31, RZ ;  /* 0x0000001f4a127c10 */ /* 0x000fe4000ffde0ff */
[----:B------:R-:W-:Y:S02]  /*7800*/  ISETP.NE.U32.AND P4, PT, R19, RZ, PT ;  /* 0x000000ff1300720c */ /* 0x000fe40003f85070 */
[----:B------:R-:W-:Y:S02]  /*7810*/  IADD3.X R19, PT, PT, R75, UR32, RZ, P6, !PT ;  /* 0x000000204b137c10 */ /* 0x000fe4000b7fe4ff */
[----:B------:R-:W-:-:S03]  /*7820*/  IADD3 R72, P6, PT, R72, UR31, RZ ;  /* 0x0000001f48487c10 */ /* 0x000fc6000ffde0ff */
[----:B------:R3:W-:Y:S01]  /*7830*/  LDGSTS.E [R21+0x1c000], desc[UR22][R18.64], P1 ;  /* 0x1c00000012157fae */ /* 0x0007e200089a1016 */
[----:B------:R-:W-:Y:S02]  /*7840*/  IADD3.X R73, PT, PT, R73, UR32, RZ, P6, !PT ;  /* 0x0000002049497c10 */ /* 0x000fe4000b7fe4ff */
[----:B------:R-:W-:Y:S02]  /*7850*/  IADD3 R70, P6, PT, R70, UR31, RZ ;  /* 0x0000001f46467c10 */ /* 0x000fe4000ffde0ff */
[----:B-1----:R-:W-:Y:S01]  /*7860*/  LOP3.LUT R252, R252, 0x1f, RZ, 0xc0, !PT ;  /* 0x0000001ffcfc7812 */ /* 0x002fe200078ec0ff */
[----:B------:R1:W-:Y:S01]  /*7870*/  LDGSTS.E [R21+0x1c008], desc[UR22][R72.64], P3 ;  /* 0x1c00800048157fae */ /* 0x0003e200099a1016 */
[----:B------:R-:W-:Y:S02]  /*7880*/  IADD3.X R71, PT, PT, R71, UR32, RZ, P6, !PT ;  /* 0x0000002047477c10 */ /* 0x000fe4000b7fe4ff */
[----:B------:R-:W-:Y:S02]  /*7890*/  IADD3 R68, P6, PT, R68, UR31, RZ ;  /* 0x0000001f44447c10 */ /* 0x000fe4000ffde0ff */
[----:B--2---:R-:W-:Y:S01]  /*78a0*/  IADD3 R20, P3, PT, R120, UR33, RZ ;  /* 0x0000002178147c10 */ /* 0x004fe2000ff7e0ff */
[----:B------:R2:W-:Y:S01]  /*78b0*/  LDGSTS.E [R22+0x1c000], desc[UR22][R70.64], P5 ;  /* 0x1c00000046167fae */ /* 0x0005e2000a9a1016 */
[----:B------:R-:W-:-:S02]  /*78c0*/  IADD3.X R69, PT, PT, R69, UR32, RZ, P6, !PT ;  /* 0x0000002045457c10 */ /* 0x000fc4000b7fe4ff */
[----:B------:R-:W-:Y:S02]  /*78d0*/  IADD3 R66, P6, PT, R66, UR31, RZ ;  /* 0x0000001f42427c10 */ /* 0x000fe4000ffde0ff */
[----:B---3--:R-:W-:Y:S01]  /*78e0*/  IADD3 R18, P1, PT, R124, UR33, RZ ;  /* 0x000000217c127c10 */ /* 0x008fe2000ff3e0ff */
[----:B------:R3:W-:Y:S01]  /*78f0*/  LDGSTS.E [R22+0x1c008], desc[UR22][R68.64], P4 ;  /* 0x1c00800044167fae */ /* 0x0007e2000a1a1016 */
[----:B------:R-:W-:Y:S02]  /*7900*/  IADD3.X R67, PT, PT, R67, UR32, RZ, P6, !PT ;  /* 0x0000002043437c10 */ /* 0x000fe4000b7fe4ff */
[----:B------:R-:W-:Y:S02]  /*7910*/  IADD3 R64, P6, PT, R64, UR31, RZ ;  /* 0x0000001f40407c10 */ /* 0x000fe4000ffde0ff */
[----:B-1----:R-:W-:Y:S01]  /*7920*/  IADD3.X R21, PT, PT, R121, UR34, RZ, P3, !PT ;  /* 0x0000002279157c10 */ /* 0x002fe20009ffe4ff */
[----:B------:R1:W-:Y:S01]  /*7930*/  LDGSTS.E [R24+0x1c000], desc[UR22][R66.64], P0 ;  /* 0x1c00000042187fae */ /* 0x0003e200081a1016 */
[----:B------:R-:W-:-:S02]  /*7940*/  IADD3.X R65, PT, PT, R65, UR32, RZ, P6, !PT ;  /* 0x0000002041417c10 */ /* 0x000fc4000b7fe4ff */
[----:B------:R-:W-:Y:S02]  /*7950*/  IADD3 R60, P6, PT, R60, UR31, RZ ;  /* 0x0000001f3c3c7c10 */ /* 0x000fe4000ffde0ff */
[----:B------:R-:W-:Y:S02]  /*7960*/  IADD3 R72, P3, PT, R116, UR33, RZ ;  /* 0x0000002174487c10 */ /* 0x000fe4000ff7e0ff */
[----:B------:R-:W-:Y:S02]  /*7970*/  IADD3.X R61, PT, PT, R61, UR32, RZ, P6, !PT ;  /* 0x000000203d3d7c10 */ /* 0x000fe4000b7fe4ff */
[----:B------:R-:W-:Y:S02]  /*7980*/  IADD3 R56, P6, PT, R56, UR31, RZ ;  /* 0x0000001f38387c10 */ /* 0x000fe4000ffde0ff */
[----:B------:R-:W-:Y:S02]  /*7990*/  IADD3.X R73, PT, PT, R117, UR34, RZ, P3, !PT ;  /* 0x0000002275497c10 */ /* 0x000fe40009ffe4ff */
[----:B------:R-:W-:-:S02]  /*79a0*/  IADD3.X R57, PT, PT, R57, UR32, RZ, P6, !PT ;  /* 0x0000002039397c10 */ /* 0x000fc4000b7fe4ff */
[----:B------:R-:W-:Y:S02]  /*79b0*/  IADD3 R74, P6, PT, R204, UR33, RZ ;  /* 0x00000021cc4a7c10 */ /* 0x000fe4000ffde0ff */
[----:B--2---:R-:W-:Y:S02]  /*79c0*/  IADD3 R70, P5, PT, R100, UR33, RZ ;  /* 0x0000002164467c10 */ /* 0x004fe4000ffbe0ff */
[----:B------:R-:W-:Y:S02]  /*79d0*/  IADD3.X R75, PT, PT, R205, UR34, RZ, P6, !PT ;  /* 0x00000022cd4b7c10 */ /* 0x000fe4000b7fe4ff */
[----:B------:R-:W-:Y:S02]  /*79e0*/  IADD3 R76, P6, PT, R202, UR33, RZ ;  /* 0x00000021ca4c7c10 */ /* 0x000fe4000ffde0ff */
[----:B------:R-:W-:Y:S02]  /*79f0*/  LOP3.LUT R205, R3, 0x1c, RZ, 0xfc, !PT ;  /* 0x0000001c03cd7812 */ /* 0x000fe400078efcff */
[----:B------:R-:W-:-:S02]  /*7a00*/  IADD3.X R77, PT, PT, R203, UR34, RZ, P6, !PT ;  /* 0x00000022cb4d7c10 */ /* 0x000fc4000b7fe4ff */
[----:B------:R-:W-:Y:S02]  /*7a10*/  IADD3 R78, P6, PT, R200, UR33, RZ ;  /* 0x00000021c84e7c10 */ /* 0x000fe4000ffde0ff */
[----:B------:R-:W-:Y:S02]  /*7a20*/  IADD3.X R19, PT, PT, R125, UR34, RZ, P1, !PT ;  /* 0x000000227d137c10 */ /* 0x000fe40008ffe4ff */
[----:B------:R-:W-:Y:S02]  /*7a30*/  IADD3.X R79, PT, PT, R201, UR34, RZ, P6, !PT ;  /* 0x00000022c94f7c10 */ /* 0x000fe4000b7fe4ff */
[----:B------:R-:W-:Y:S02]  /*7a40*/  IADD3 R80, P6, PT, R198, UR33, RZ ;  /* 0x00000021c6507c10 */ /* 0x000fe4000ffde0ff */
[----:B------:R-:W-:Y:S02]  /*7a50*/  LOP3.LUT R204, R3, 0x1e, RZ, 0xfc, !PT ;  /* 0x0000001e03cc7812 */ /* 0x000fe400078efcff */
[----:B------:R-:W-:-:S02]  /*7a60*/  IADD3.X R81, PT, PT, R199, UR34, RZ, P6, !PT ;  /* 0x00000022c7517c10 */ /* 0x000fc4000b7fe4ff */
[----:B------:R-:W-:Y:S02]  /*7a70*/  IADD3 R82, P6, PT, R196, UR33, RZ ;  /* 0x00000021c4527c10 */ /* 0x000fe4000ffde0ff */
[----:B------:R-:W-:Y:S02]  /*7a80*/  ISETP.GE.AND P1, PT, R205, UR19, PT ;  /* 0x00000013cd007c0c */ /* 0x000fe4000bf26270 */
[----:B------:R-:W-:Y:S02]  /*7a90*/  IADD3.X R83, PT, PT, R197, UR34, RZ, P6, !PT ;  /* 0x00000022c5537c10 */ /* 0x000fe4000b7fe4ff */
[----:B------:R-:W-:Y:S02]  /*7aa0*/  IADD3 R84, P6, PT, R194, UR33, RZ ;  /* 0x00000021c2547c10 */ /* 0x000fe4000ffde0ff */
[----:B------:R-:W-:Y:S02]  /*7ab0*/  ISETP.GE.AND P4, PT, R252, UR19, PT ;  /* 0x00000013fc007c0c */ /* 0x000fe4000bf86270 */
[----:B------:R-:W-:-:S02]  /*7ac0*/  IADD3.X R85, PT, PT, R195, UR34, RZ, P6, !PT ;  /* 0x00000022c3557c10 */ /* 0x000fc4000b7fe4ff */
[----:B------:R-:W-:Y:S02]  /*7ad0*/  IADD3 R86, P6, PT, R192, UR33, RZ ;  /* 0x00000021c0567c10 */ /* 0x000fe4000ffde0ff */
[----:B------:R-:W-:Y:S02]  /*7ae0*/  IADD3.X R71, PT, PT, R101, UR34, RZ, P5, !PT ;  /* 0x0000002265477c10 */ /* 0x000fe4000affe4ff */
[----:B------:R-:W-:Y:S02]  /*7af0*/  IADD3.X R87, PT, PT, R193, UR34, RZ, P6, !PT ;  /* 0x00000022c1577c10 */ /* 0x000fe4000b7fe4ff */
[----:B------:R-:W-:Y:S02]  /*7b00*/  IADD3 R88, P6, PT, R190, UR33, RZ ;  /* 0x00000021be587c10 */ /* 0x000fe4000ffde0ff */
[----:B------:R-:W-:Y:S02]  /*7b10*/  ISETP.GE.AND P5, PT, R204, UR19, PT ;  /* 0x00000013cc007c0c */ /* 0x000fe4000bfa6270 */
[----:B------:R-:W-:-:S02]  /*7b20*/  IADD3.X R89, PT, PT, R191, UR34, RZ, P6, !PT ;  /* 0x00000022bf597c10 */ /* 0x000fc4000b7fe4ff */
[----:B------:R-:W-:Y:S02]  /*7b30*/  IADD3 R188, P6, PT, R188, UR33, RZ ;  /* 0x00000021bcbc7c10 */ /* 0x000fe4000ffde0ff */
[----:B------:R-:W-:Y:S02]  /*7b40*/  SEL R116, RZ, 0x4, P1 ;  /* 0x00000004ff747807 */ /* 0x000fe40000800000 */
[----:B------:R-:W-:Y:S02]  /*7b50*/  IADD3.X R189, PT, PT, R189, UR34, RZ, P6, !PT ;  /* 0x00000022bdbd7c10 */ /* 0x000fe4000b7fe4ff */
[----:B------:R-:W-:Y:S02]  /*7b60*/  IADD3 R186, P6, PT, R186, UR33, RZ ;  /* 0x00000021baba7c10 */ /* 0x000fe4000ffde0ff */
[----:B---3--:R-:W-:Y:S02]  /*7b70*/  SEL R22, RZ, 0x4, P4 ;  /* 0x00000004ff167807 */ /* 0x008fe40002000000 */
[----:B------:R-:W-:-:S02]  /*7b80*/  IADD3.X R187, PT, PT, R187, UR34, RZ, P6, !PT ;  /* 0x00000022bbbb7c10 */ /* 0x000fc4000b7fe4ff */
[----:B------:R-:W-:Y:S02]  /*7b90*/  IADD3 R184, P6, PT, R184, UR33, RZ ;  /* 0x00000021b8b87c10 */ /* 0x000fe4000ffde0ff */
[----:B------:R-:W-:Y:S02]  /*7ba0*/  IADD3 R112, P1, PT, R112, UR33, RZ ;  /* 0x0000002170707c10 */ /* 0x000fe4000ff3e0ff */
[----:B------:R-:W-:Y:S02]  /*7bb0*/  IADD3.X R185, PT, PT, R185, UR34, RZ, P6, !PT ;  /* 0x00000022b9b97c10 */ /* 0x000fe4000b7fe4ff */
[----:B------:R-:W-:Y:S02]  /*7bc0*/  IADD3 R182, P6, PT, R182, UR33, RZ ;  /* 0x00000021b6b67c10 */ /* 0x000fe4000ffde0ff */
[----:B------:R-:W-:Y:S02]  /*7bd0*/  IADD3 R92, P4, PT, R92, UR33, RZ ;  /* 0x000000215c5c7c10 */ /* 0x000fe4000ff9e0ff */
[----:B------:R-:W-:-:S02]  /*7be0*/  IADD3.X R183, PT, PT, R183, UR34, RZ, P6, !PT ;  /* 0x00000022b7b77c10 */ /* 0x000fc4000b7fe4ff */
[----:B------:R-:W-:Y:S02]  /*7bf0*/  IADD3 R180, P6, PT, R180, UR33, RZ ;  /* 0x00000021b4b47c10 */ /* 0x000fe4000ffde0ff */
[----:B------:R-:W-:Y:S02]  /*7c00*/  PLOP3.LUT P3, PT, PT, PT, UP3, 0x80, 0x8 ;  /* 0x000000000008781c */ /* 0x000fe40003f6f038 */
[----:B------:R-:W-:Y:S02]  /*7c10*/  IADD3.X R181, PT, PT, R181, UR34, RZ, P6, !PT ;  /* 0x00000022b5b57c10 */ /* 0x000fe4000b7fe4ff */
[----:B------:R-:W-:Y:S02]  /*7c20*/  IADD3 R178, P6, PT, R178, UR33, RZ ;  /* 0x00000021b2b27c10 */ /* 0x000fe4000ffde0ff */
[----:B------:R-:W-:Y:S02]  /*7c30*/  IADD3.X R113, PT, PT, R113, UR34, RZ, P1, !PT ;  /* 0x0000002271717c10 */ /* 0x000fe40008ffe4ff */
[----:B------:R-:W-:-:S02]  /*7c40*/  IADD3.X R179, PT, PT, R179, UR34, RZ, P6, !PT ;  /* 0x00000022b3b37c10 */ /* 0x000fc4000b7fe4ff */
[----:B------:R-:W-:Y:S02]  /*7c50*/  IADD3 R176, P6, PT, R176, UR33, RZ ;  /* 0x00000021b0b07c10 */ /* 0x000fe4000ffde0ff */
[----:B------:R-:W-:Y:S02]  /*7c60*/  IADD3.X R93, PT, PT, R93, UR34, RZ, P4, !PT ;  /* 0x000000225d5d7c10 */ /* 0x000fe4000a7fe4ff */
        /* <DEDUP_REMOVED lines=8> */
[----:B------:R-:W-:Y:S02]  /*7cf0*/  SEL R116, R116, RZ, P3 ;  /* 0x000000ff74747207 */ /* 0x000fe40001800000 */
[----:B------:R-:W-:-:S02]  /*7d00*/  IADD3.X R169, PT, PT, R169, UR34, RZ, P6, !PT ;  /* 0x00000022a9a97c10 */ /* 0x000fc4000b7fe4ff */
[----:B------:R-:W-:Y:S02]  /*7d10*/  IADD3 R166, P6, PT, R166, UR33, RZ ;  /* 0x00000021a6a67c10 */ /* 0x000fe4000ffde0ff */
[----:B------:R-:W-:Y:S02]  /*7d20*/  IADD3.X R109, PT, PT, R109, UR34, RZ, P1, !PT ;  /* 0x000000226d6d7c10 */ /* 0x000fe40008ffe4ff */
[----:B------:R-:W-:Y:S02]  /*7d30*/  IADD3.X R167, PT, PT, R167, UR34, RZ, P6, !PT ;  /* 0x00000022a7a77c10 */ /* 0x000fe4000b7fe4ff */
[----:B------:R-:W-:Y:S02]  /*7d40*/  IADD3 R164, P6, PT, R164, UR33, RZ ;  /* 0x00000021a4a47c10 */ /* 0x000fe4000ffde0ff */
[----:B------:R-:W-:Y:S02]  /*7d50*/  SEL R22, R22, RZ, P4 ;  /* 0x000000ff16167207 */ /* 0x000fe40002000000 */
[----:B------:R-:W-:-:S02]  /*7d60*/  IADD3.X R165, PT, PT, R165, UR34, RZ, P6, !PT ;  /* 0x00000022a5a57c10 */ /* 0x000fc4000b7fe4ff */
[----:B------:R-:W-:Y:S02]  /*7d70*/  IADD3 R122, P6, PT, R122, UR33, RZ ;  /* 0x000000217a7a7c10 */ /* 0x000fe4000ffde0ff */
[----:B------:R-:W-:Y:S02]  /*7d80*/  ISETP.NE.U32.AND P1, PT, R116, RZ, PT ;  /* 0x000000ff7400720c */ /* 0x000fe40003f25070 */
[----:B------:R-:W-:Y:S02]  /*7d90*/  IADD3.X R123, PT, PT, R123, UR34, RZ, P6, !PT ;  /* 0x000000227b7b7c10 */ /* 0x000fe4000b7fe4ff */
[----:B------:R-:W-:-:S04]  /*7da0*/  IADD3 R118, P6, PT, R118, UR33, RZ ;  /* 0x0000002176767c10 */ /* 0x000fc8000ffde0ff */
        /* <DEDUP_REMOVED lines=59> */
[----:B------:R-:W-:-:S04]  /*8160*/  ISETP.GE.AND P6, PT, R206, UR19, PT ;  /* 0x00000013ce007c0c */ /* 0x000fc8000bfc6270 */
[----:B------:R-:W-:Y:S02]  /*8170*/  SEL R120, RZ, 0x4, P6 ;  /* 0x00000004ff787807 */ /* 0x000fe40003000000 */
[----:B------:R-:W-:-:S04]  /*8180*/  PLOP3.LUT P6, PT, PT, PT, UP3, 0x80, 0x8 ;  /* 0x000000000008781c */ /* 0x000fc80003fcf038 */
[----:B------:R-:W-:Y:S02]  /*8190*/  SEL R117, R120, RZ, P6 ;  /* 0x000000ff78757207 */ /* 0x000fe40003000000 */
[----:B------:R-:W-:Y:S02]  /*81a0*/  IADD3 R104, P6, PT, R104, UR33, RZ ;  /* 0x0000002168687c10 */ /* 0x000fe4000ffde0ff */
[----:B------:R-:W-:Y:S02]  /*81b0*/  ISETP.NE.U32.AND P3, PT, R117, RZ, PT ;  /* 0x000000ff7500720c */ /* 0x000fe40003f65070 */
[----:B------:R-:W-:Y:S02]  /*81c0*/  IADD3.X R105, PT, PT, R105, UR34, RZ, P6, !PT ;  /* 0x0000002269697c10 */ /* 0x000fe4000b7fe4ff */
[----:B------:R-:W-:Y:S02]  /*81d0*/  IADD3 R68, P6, PT, R96, UR33, RZ ;  /* 0x0000002160447c10 */ /* 0x000fe4000ffde0ff */
[----:B------:R-:W-:-:S02]  /*81e0*/  SEL R96, RZ, 0x4, P5 ;  /* 0x00000004ff607807 */ /* 0x000fc40002800000 */
[----:B------:R-:W-:Y:S02]  /*81f0*/  IADD3.X R69, PT, PT, R97, UR34, RZ, P6, !PT ;  /* 0x0000002261457c10 */ /* 0x000fe4000b7fe4ff */
[----:B------:R-:W-:Y:S02]  /*8200*/  IADD3 R62, P6, PT, R62, UR33, RZ ;  /* 0x000000213e3e7c10 */ /* 0x000fe4000ffde0ff */
[----:B------:R-:W-:Y:S01]  /*8210*/  PLOP3.LUT P5, PT, PT, PT, UP3, 0x80, 0x8 ;  /* 0x000000000008781c */ /* 0x000fe20003faf038 */
[----:B------:R1:W-:Y:S01]  /*8220*/  LDGSTS.E [R24+0x1c008], desc[UR22][R64.64], P3 ;  /* 0x1c00800040187fae */ /* 0x0003e200099a1016 */
[----:B------:R-:W-:Y:S01]  /*8230*/  IADD3.X R63, PT, PT, R63, UR34, RZ, P6, !PT ;  /* 0x000000223f3f7c10 */ /* 0x000fe2000b7fe4ff */
[----:B------:R-:W-:Y:S01]  /*8240*/  UISETP.GE.AND UP3, UPT, UR8, 0x40, UPT ;  /* 0x000000400800788c */ /* 0x000fe2000bf66270 */
[----:B------:R-:W-:Y:S01]  /*8250*/  SEL R96, R96, RZ, P5 ;  /* 0x000000ff60607207 */ /* 0x000fe20002800000 */
[----:B------:R1:W-:Y:S01]  /*8260*/  LDGSTS.E [R25+0x1c000], desc[UR22][R60.64], P1 ;  /* 0x1c0000003c197fae */ /* 0x0003e200089a1016 */
[----:B------:R-:W-:-:S02]  /*8270*/  IADD3 R50, P6, PT, R50, UR33, RZ ;  /* 0x0000002132327c10 */ /* 0x000fc4000ffde0ff */
[----:B------:R-:W-:Y:S02]  /*8280*/  ISETP.NE.U32.AND P4, PT, R96, RZ, PT ;  /* 0x000000ff6000720c */ /* 0x000fe40003f85070 */
[----:B------:R-:W-:Y:S02]  /*8290*/  IADD3.X R51, PT, PT, R51, UR34, RZ, P6, !PT ;  /* 0x0000002233337c10 */ /* 0x000fe4000b7fe4ff */
[----:B------:R-:W-:Y:S02]  /*82a0*/  ISETP.NE.U32.AND P6, PT, R22, RZ, PT ;  /* 0x000000ff1600720c */ /* 0x000fe40003fc5070 */
[----:B------:R-:W-:-:S04]  /*82b0*/  IADD3 R54, P5, PT, R54, UR33, RZ ;  /* 0x0000002136367c10 */ /* 0x000fc8000ffbe0ff */
[----:B------:R-:W-:Y:S02]  /*82c0*/  IADD3.X R55, PT, PT, R55, UR34, RZ, P5, !PT ;  /* 0x0000002237377c10 */ /* 0x000fe4000affe4ff */
[----:B------:R-:W-:Y:S01]  /*82d0*/  IADD3 R46, P5, PT, R46, UR33, RZ ;  /* 0x000000212e2e7c10 */ /* 0x000fe2000ffbe0ff */
[----:B------:R1:W-:Y:S03]  /*82e0*/  LDGSTS.E [R25+0x1c008], desc[UR22][R56.64], P4 ;  /* 0x1c00800038197fae */ /* 0x0003e6000a1a1016 */
[----:B------:R-:W-:Y:S01]  /*82f0*/  IADD3.X R47, PT, PT, R47, UR34, RZ, P5, !PT ;  /* 0x000000222f2f7c10 */ /* 0x000fe2000affe4ff */
[----:B------:R-:W0:Y:S04]  /*8300*/  LDGDEPBAR ;  /* 0x00000000000079af */ /* 0x000e280000000000 */
        /* <DEDUP_REMOVED lines=65> */
[----:B------:R-:W-:Y:S05]  /*8720*/  BRA.U !UP3, `(.L_x_7) ;  /* 0x000000310b547547 */ /* 0x000fea000b800000 */
[----:B------:R-:W2:Y:S01]  /*8730*/  LDL.LU R252, [R1+0x4] ;  /* 0x0000040001fc7983 */ /* 0x000ea20000300800 */
[----:B-1----:R-:W-:Y:S01]  /*8740*/  SHF.R.S32.HI R90, RZ, 0x1f, R17 ;  /* 0x0000001fff5a7819 */ /* 0x002fe20000011411 */
[----:B------:R-:W1:Y:S01]  /*8750*/  LDCU.128 UR4, c[0x0][0x380] ;  /* 0x00007000ff0477ac */ /* 0x000e620008000c00 */
[----:B------:R-:W-:Y:S01]  /*8760*/  IADD3 R171, P1, PT, R17, R216, RZ ;  /* 0x000000d811ab7210 */ /* 0x000fe20007f3e0ff */
[----:B------:R-:W-:Y:S01]  /*8770*/  IMAD R129, R205, UR20, RZ ;  /* 0x00000014cd817c24 */ /* 0x000fe2000f8e02ff */
[C---:B------:R-:W-:Y:S01]  /*8780*/  IADD3 R169, P3, PT, R17.reuse, R38, RZ ;  /* 0x0000002611a97210 */ /* 0x040fe20007f7e0ff */
[----:B------:R-:W-:Y:S01]  /*8790*/  IMAD R175, R206, UR20, RZ ;  /* 0x00000014ceaf7c24 */ /* 0x000fe2000f8e02ff */
[----:B------:R-:W-:Y:S01]  /*87a0*/  IADD3 R167, P4, PT, R17, R215, RZ ;  /* 0x000000d711a77210 */ /* 0x000fe20007f9e0ff */
[----:B------:R-:W-:Y:S01]  /*87b0*/  IMAD R177, R207, UR20, RZ ;  /* 0x00000014cfb17c24 */ /* 0x000fe2000f8e02ff */
[----:B------:R-:W-:Y:S01]  /*87c0*/  IADD3 R165, P5, PT, R17, R37, RZ ;  /* 0x0000002511a57210 */ /* 0x000fe20007fbe0ff */
[----:B------:R-:W-:Y:S01]  /*87d0*/  UIMAD UR17, UR17, 0xc, URZ ;  /* 0x0000000c111178a4 */ /* 0x000fe2000f8e02ff */
[-C--:B------:R-:W-:Y:S01]  /*87e0*/  LEA.HI.X.SX32 R216, R216, R90.reuse, 0x1, P1 ;  /* 0x0000005ad8d87211 */ /* 0x080fe200008f0eff */
[----:B------:R-:W-:Y:S01]  /*87f0*/  UIMAD UR26, UR16, 0xc, URZ ;  /* 0x0000000c101a78a4 */ /* 0x000fe2000f8e02ff */
[-C--:B------:R-:W-:Y:S01]  /*8800*/  LEA.HI.X.SX32 R170, R38, R90.reuse, 0x1, P3 ;  /* 0x0000005a26aa7211 */ /* 0x080fe200018f0eff */
[----:B------:R-:W-:Y:S01]  /*8810*/  IMAD.MOV.U32 R122, RZ, RZ, RZ ;  /* 0x000000ffff7a7224 */ /* 0x000fe200078e00ff */
[----:B------:R-:W-:Y:S01]  /*8820*/  LEA.HI.X.SX32 R168, R215, R90, 0x1, P4 ;  /* 0x0000005ad7a87211 */ /* 0x000fe200020f0eff */
[----:B------:R-:W-:Y:S01]  /*8830*/  UIADD3 UR13, UPT, UPT, UR13, -0x60, URZ ;  /* 0xffffffa00d0d7890 */ /* 0x000fe2000fffe0ff */
[C---:B------:R-:W-:Y:S01]  /*8840*/  IADD3 R163, P6, PT, R17.reuse, R214, RZ ;  /* 0x000000d611a37210 */ /* 0x040fe20007fde0ff */
[----:B------:R-:W-:Y:S01]  /*8850*/  UMOV UR21, UR12 ;  /* 0x0000000c00157c82 */ /* 0x000fe20008000000 */
[C---:B------:R-:W-:Y:S01]  /*8860*/  IADD3 R161, P0, PT, R17.reuse, R36, RZ ;  /* 0x0000002411a17210 */ /* 0x040fe20007f1e0ff */
[----:B-1----:R-:W-:Y:S01]  /*8870*/  UIMAD.WIDE.U32 UR14, UR9, 0xc, UR6 ;  /* 0x0000000c090e78a5 */ /* 0x002fe2000f8e0006 */
[C---:B------:R-:W-:Y:S01]  /*8880*/  IADD3 R159, P1, PT, R17.reuse, R213, RZ ;  /* 0x000000d5119f7210 */ /* 0x040fe20007f3e0ff */
[----:B------:R-:W-:Y:S01]  /*8890*/  USHF.R.S32.HI UR6, URZ, 0x1f, UR8 ;  /* 0x0000001fff067899 */ /* 0x000fe20008011408 */
[C---:B------:R-:W-:Y:S01]  /*88a0*/  IADD3 R157, P3, PT, R17.reuse, R35, RZ ;  /* 0x00000023119d7210 */ /* 0x040fe20007f7e0ff */
[----:B------:R-:W-:Y:S01]  /*88b0*/  UIMAD.WIDE.U32 UR18, UR18, 0xc, UR4 ;  /* 0x0000000c121278a5 */ /* 0x000fe2000f8e0004 */
[----:B------:R-:W-:Y:S01]  /*88c0*/  IADD3 R155, P4, PT, R17, R172, RZ ;  /* 0x000000ac119b7210 */ /* 0x000fe20007f9e0ff */
[----:B------:R-:W-:Y:S01]  /*88d0*/  ULEA.HI UR6, UR6, UR8, URZ, 0x5 ;  /* 0x0000000806067291 */ /* 0x000fe2000f8f28ff */
[----:B------:R-:W-:Y:S01]  /*88e0*/  LEA.HI.X.SX32 R166, R37, R90, 0x1, P5 ;  /* 0x0000005a25a67211 */ /* 0x000fe200028f0eff */
[----:B------:R-:W-:Y:S01]  /*88f0*/  UIADD3 UR28, UPT, UPT, UR15, UR17, URZ ;  /* 0x000000110f1c7290 */ /* 0x000fe2000fffe0ff */
[----:B------:R-:W-:Y:S01]  /*8900*/  IADD3 R153, P5, PT, R17, R34, RZ ;  /* 0x0000002211997210 */ /* 0x000fe20007fbe0ff */
[----:B------:R-:W-:Y:S01]  /*8910*/  USHF.R.S32.HI UR6, URZ, 0x5, UR6 ;  /* 0x00000005ff067899 */ /* 0x000fe20008011406 */
[-C--:B------:R-:W-:Y:S01]  /*8920*/  LEA.HI.X.SX32 R164, R214, R90.reuse, 0x1, P6 ;  /* 0x0000005ad6a47211 */ /* 0x080fe200030f0eff */
[----:B------:R-:W-:Y:S01]  /*8930*/  UMOV UR16, 0x1 ;  /* 0x0000000100107882 */ /* 0x000fe20000000000 */
[-C--:B------:R-:W-:Y:S01]  /*8940*/  LEA.HI.X.SX32 R162, R36, R90.reuse, 0x1, P0 ;  /* 0x0000005a24a27211 */ /* 0x080fe200000f0eff */
[----:B------:R-:W-:Y:S01]  /*8950*/  UISETP.LT.AND UP3, UPT, UR6, 0x2, UPT ;  /* 0x000000020600788c */ /* 0x000fe2000bf61270 */
[-C--:B------:R-:W-:Y:S01]  /*8960*/  LEA.HI.X.SX32 R160, R213, R90.reuse, 0x1, P1 ;  /* 0x0000005ad5a07211 */ /* 0x080fe200008f0eff */
[----:B------:R-:W-:Y:S01]  /*8970*/  UMOV UR24, 0x2 ;  /* 0x0000000200187882 */ /* 0x000fe20000000000 */
[-C--:B------:R-:W-:Y:S01]  /*8980*/  LEA.HI.X.SX32 R158, R35, R90.reuse, 0x1, P3 ;  /* 0x0000005a239e7211 */ /* 0x080fe200018f0eff */
[----:B------:R-:W-:Y:S01]  /*8990*/  USEL UR8, UR6, 0x2, !UP3 ;  /* 0x0000000206087887 */ /* 0x000fe2000d800000 */
[----:B------:R-:W-:Y:S01]  /*89a0*/  LEA.HI.X.SX32 R156, R172, R90, 0x1, P4 ;  /* 0x0000005aac9c7211 */ /* 0x000fe200020f0eff */
[----:B------:R-:W-:Y:S01]  /*89b0*/  UMOV UR5, URZ ;  /* 0x000000ff00057c82 */ /* 0x000fe20008000000 */
[C---:B------:R-:W-:Y:S01]  /*89c0*/  IADD3 R151, P6, PT, R17.reuse, R45, RZ ;  /* 0x0000002d11977210 */ /* 0x040fe20007fde0ff */
[----:B------:R-:W-:Y:S01]  /*89d0*/  UMOV UR7, URZ ;  /* 0x000000ff00077c82 */ /* 0x000fe20008000000 */
[C---:B------:R-:W-:Y:S01]  /*89e0*/  IADD3 R149, P0, PT, R17.reuse, R33, RZ ;  /* 0x0000002111957210 */ /* 0x040fe20007f1e0ff */
[----:B------:R-:W-:Y:S01]  /*89f0*/  UMOV UR4, URZ ;  /* 0x000000ff00047c82 */ /* 0x000fe20008000000 */
[C---:B------:R-:W-:Y:S01]  /*8a00*/  IADD3 R147, P1, PT, R17.reuse, R44, RZ ;  /* 0x0000002c11937210 */ /* 0x040fe20007f3e0ff */
[----:B------:R-:W-:Y:S01]  /*8a10*/  UIADD3 UR26, UPT, UPT, UR19, UR26, URZ ;  /* 0x0000001a131a7290 */ /* 0x000fe2000fffe0ff */
[C---:B------:R-:W-:Y:S01]  /*8a20*/  IADD3 R145, P3, PT, R17.reuse, R32, RZ ;  /* 0x0000002011917210 */ /* 0x040fe20007f7e0ff */
[----:B------:R-:W-:Y:S01]  /*8a30*/  UIADD3 UR17, UPT, UPT, UR6, -0x3, URZ ;  /* 0xfffffffd06117890 */ /* 0x000fe2000fffe0ff */
[C---:B------:R-:W-:Y:S01]  /*8a40*/  IADD3 R143, P4, PT, R17.reuse, R43, RZ ;  /* 0x0000002b118f7210 */ /* 0x040fe20007f9e0ff */
[----:B------:R-:W-:Y:S01]  /*8a50*/  UMOV UR27, UR14 ;  /* 0x0000000e001b7c82 */ /* 0x000fe20008000000 */
[----:B------:R-:W-:Y:S01]  /*8a60*/  LEA.HI.X.SX32 R154, R34, R90, 0x1, P5 ;  /* 0x0000005a229a7211 */ /* 0x000fe200028f0eff */
[----:B------:R-:W-:Y:S01]  /*8a70*/  UMOV UR25, UR18 ;  /* 0x0000001200197c82 */ /* 0x000fe20008000000 */
[----:B------:R-:W-:-:S02]  /*8a80*/  IADD3 R141, P5, PT, R17, R31, RZ ;  /* 0x0000001f118d7210 */ /* 0x000fc40007fbe0ff */
[-C--:B------:R-:W-:Y:S02]  /*8a90*/  LEA.HI.X.SX32 R152, R45, R90.reuse, 0x1, P6 ;  /* 0x0000005a2d987211 */ /* 0x080fe400030f0eff */
[-C--:B------:R-:W-:Y:S02]  /*8aa0*/  LEA.HI.X.SX32 R150, R33, R90.reuse, 0x1, P0 ;  /* 0x0000005a21967211 */ /* 0x080fe400000f0eff */
[-C--:B------:R-:W-:Y:S02]  /*8ab0*/  LEA.HI.X.SX32 R148, R44, R90.reuse, 0x1, P1 ;  /* 0x0000005a2c947211 */ /* 0x080fe400008f0eff */
[-C--:B------:R-:W-:Y:S02]  /*8ac0*/  LEA.HI.X.SX32 R146, R32, R90.reuse, 0x1, P3 ;  /* 0x0000005a20927211 */ /* 0x080fe400018f0eff */
[----:B------:R-:W-:Y:S02]  /*8ad0*/  LEA.HI.X.SX32 R144, R43, R90, 0x1, P4 ;  /* 0x0000005a2b907211 */ /* 0x000fe400020f0eff */
[----:B------:R-:W-:-:S02]  /*8ae0*/  IADD3 R139, P6, PT, R17, R42, RZ ;  /* 0x0000002a118b7210 */ /* 0x000fc40007fde0ff */
[C---:B------:R-:W-:Y:S02]  /*8af0*/  IADD3 R137, P0, PT, R17.reuse, R30, RZ ;  /* 0x0000001e11897210 */ /* 0x040fe40007f1e0ff */
[C---:B------:R-:W-:Y:S02]  /*8b00*/  IADD3 R135, P1, PT, R17.reuse, R41, RZ ;  /* 0x0000002911877210 */ /* 0x040fe40007f3e0ff */
[C---:B------:R-:W-:Y:S02]  /*8b10*/  IADD3 R133, P3, PT, R17.reuse, R29, RZ ;  /* 0x0000001d11857210 */ /* 0x040fe40007f7e0ff */
[----:B------:R-:W-:Y:S02]  /*8b20*/  IADD3 R131, P4, PT, R17, R40, RZ ;  /* 0x0000002811837210 */ /* 0x000fe40007f9e0ff */
[----:B------:R-:W-:Y:S02]  /*8b30*/  LEA.HI.X.SX32 R142, R31, R90, 0x1, P5 ;  /* 0x0000005a1f8e7211 */ /* 0x000fe400028f0eff */
        /* <DEDUP_REMOVED lines=10> */
[C---:B------:R-:W-:Y:S02]  /*8be0*/  IADD3 R18, P4, PT, R17.reuse, R210, RZ ;  /* 0x000000d211127210 */ /* 0x040fe40007f9e0ff */
        /* <DEDUP_REMOVED lines=72> */
[-C--:B------:R-:W-:Y:S02]  /*9070*/  LEA.HI.X.SX32 R78, R245, R90.reuse, 0x1, P5 ;  /* 0x0000005af54e7211 */ /* 0x080fe400028f0eff */
[----:B------:R-:W-:Y:S01]  /*9080*/  IADD3 R91, P5, PT, R17, R251, RZ ;  /* 0x000000fb115b7210 */ /* 0x000fe20007fbe0ff */
[----:B------:R-:W-:Y:S01]  /*9090*/  IMAD R17, R204, UR20, RZ ;  /* 0x00000014cc117c24 */ /* 0x000fe2000f8e02ff */
[-C--:B------:R-:W-:Y:S01]  /*90a0*/  LEA.HI.X.SX32 R80, R246, R90.reuse, 0x1, P6 ;  /* 0x0000005af6507211 */ /* 0x080fe200030f0eff */
[----:B------:R-:W-:Y:S01]  /*90b0*/  UIADD3 UR20, UPT, UPT, UR8, -0x1, URZ ;  /* 0xffffffff08147890 */ /* 0x000fe2000fffe0ff */
[----:B------:R-:W-:-:S02]  /*90c0*/  LEA.HI.X.SX32 R82, R247, R90, 0x1, P0 ;  /* 0x0000005af7527211 */ /* 0x000fc400000f0eff */
[-C--:B------:R-:W-:Y:S02]  /*90d0*/  LEA.HI.X.SX32 R84, R248, R90.reuse, 0x1, P1 ;  /* 0x0000005af8547211 */ /* 0x080fe400008f0eff */
[-C--:B------:R-:W-:Y:S02]  /*90e0*/  LEA.HI.X.SX32 R86, R249, R90.reuse, 0x1, P3 ;  /* 0x0000005af9567211 */ /* 0x080fe400018f0eff */
[-C--:B------:R-:W-:Y:S02]  /*90f0*/  LEA.HI.X.SX32 R88, R250, R90.reuse, 0x1, P4 ;  /* 0x0000005afa587211 */ /* 0x080fe400020f0eff */
[----:B------:R-:W-:Y:S02]  /*9100*/  LEA.HI.X.SX32 R90, R251, R90, 0x1, P5 ;  /* 0x0000005afb5a7211 */ /* 0x000fe400028f0eff */
[----:B------:R-:W-:Y:S02]  /*9110*/  SHF.R.S32.HI R130, RZ, 0x1f, R16 ;  /* 0x0000001fff827819 */ /* 0x000fe40000011410 */
[----:B------:R-:W-:-:S02]  /*9120*/  IADD3 R93, P3, PT, R16, R5, RZ ;  /* 0x00000005105d7210 */ /* 0x000fc40007f7e0ff */
[C---:B------:R-:W-:Y:S02]  /*9130*/  IADD3 R95, P4, PT, R16.reuse, R6, RZ ;  /* 0x00000006105f7210 */ /* 0x040fe40007f9e0ff */
[C---:B------:R-:W-:Y:S02]  /*9140*/  IADD3 R97, P5, PT, R16.reuse, R7, RZ ;  /* 0x0000000710617210 */ /* 0x040fe40007fbe0ff */
[----:B------:R-:W-:Y:S02]  /*9150*/  IADD3 R99, P6, PT, R16, R8, RZ ;  /* 0x0000000810637210 */ /* 0x000fe40007fde0ff */
[-C--:B------:R-:W-:Y:S02]  /*9160*/  LEA.HI.X.SX32 R92, R5, R130.reuse, 0x1, P3 ;  /* 0x00000082055c7211 */ /* 0x080fe400018f0eff */
[-C--:B------:R-:W-:Y:S02]  /*9170*/  LEA.HI.X.SX32 R94, R6, R130.reuse, 0x1, P4 ;  /* 0x00000082065e7211 */ /* 0x080fe400020f0eff */
[----:B------:R-:W-:Y:S01]  /*9180*/  LEA.HI.X.SX32 R96, R7, R130, 0x1, P5 ;  /* 0x0000008207607211 */ /* 0x000fe200028f0eff */
[----:B------:R-:W-:Y:S01]  /*9190*/  IMAD.SHL.U32 R7, R124, 0x4, RZ ;  /* 0x000000047c077824 */ /* 0x000fe200078e00ff */
[----:B------:R-:W-:-:S02]  /*91a0*/  IADD3 R101, P0, PT, R16, R9, RZ ;  /* 0x0000000910657210 */ /* 0x000fc40007f1e0ff */
[C---:B------:R-:W-:Y:S02]  /*91b0*/  IADD3 R103, P1, PT, R16.reuse, R10, RZ ;  /* 0x0000000a10677210 */ /* 0x040fe40007f3e0ff */
[C---:B------:R-:W-:Y:S02]  /*91c0*/  IADD3 R105, P3, PT, R16.reuse, R11, RZ ;  /* 0x0000000b10697210 */ /* 0x040fe40007f7e0ff */
[C---:B------:R-:W-:Y:S02]  /*91d0*/  IADD3 R107, P4, PT, R16.reuse, R12, RZ ;  /* 0x0000000c106b7210 */ /* 0x040fe40007f9e0ff */
[----:B------:R-:W-:Y:S02]  /*91e0*/  IADD3 R109, P5, PT, R16, R13, RZ ;  /* 0x0000000d106d7210 */ /* 0x000fe40007fbe0ff */
[----:B------:R-:W-:Y:S02]  /*91f0*/  LEA.HI.X.SX32 R98, R8, R130, 0x1, P6 ;  /* 0x0000008208627211 */ /* 0x000fe400030f0eff */
[----:B------:R-:W-:-:S02]  /*9200*/  IADD3 R111, P6, PT, R16, R14, RZ ;  /* 0x0000000e106f7210 */ /* 0x000fc40007fde0ff */
[-C--:B------:R-:W-:Y:S01]  /*9210*/  LEA.HI.X.SX32 R100, R9, R130.reuse, 0x1, P0 ;  /* 0x0000008209647211 */ /* 0x080fe200000f0eff */
[----:B------:R-:W-:Y:S01]  /*9220*/  IMAD.SHL.U32 R9, R123, 0x4, RZ ;  /* 0x000000047b097824 */ /* 0x000fe200078e00ff */
[-C--:B------:R-:W-:Y:S02]  /*9230*/  LEA.HI.X.SX32 R102, R10, R130.reuse, 0x1, P1 ;  /* 0x000000820a667211 */ /* 0x080fe400008f0eff */
[-C--:B------:R-:W-:Y:S01]  /*9240*/  LEA.HI.X.SX32 R104, R11, R130.reuse, 0x1, P3 ;  /* 0x000000820b687211 */ /* 0x080fe200018f0eff */
[----:B------:R-:W-:Y:S01]  /*9250*/  IMAD.SHL.U32 R11, R24, 0x4, RZ ;  /* 0x00000004180b7824 */ /* 0x000fe200078e00ff */
[-C--:B------:R-:W-:Y:S02]  /*9260*/  LEA.HI.X.SX32 R106, R12, R130.reuse, 0x1, P4 ;  /* 0x000000820c6a7211 */ /* 0x080fe400020f0eff */
[----:B------:R-:W-:Y:S01]  /*9270*/  LEA.HI.X.SX32 R108, R13, R130, 0x1, P5 ;  /* 0x000000820d6c7211 */ /* 0x000fe200028f0eff */
[----:B------:R-:W-:Y:S01]  /*9280*/  IMAD.SHL.U32 R13, R22, 0x4, RZ ;  /* 0x00000004160d7824 */ /* 0x000fe200078e00ff */
[----:B------:R-:W-:-:S02]  /*9290*/  IADD3 R113, P0, PT, R16, R15, RZ ;  /* 0x0000000f10717210 */ /* 0x000fc40007f1e0ff */
[----:B--2---:R-:W-:Y:S02]  /*92a0*/  IADD3 R115, P1, PT, R16, R252, RZ ;  /* 0x000000fc10737210 */ /* 0x004fe40007f3e0ff */
[----:B------:R-:W-:Y:S02]  /*92b0*/  LEA.HI.X.SX32 R110, R14, R130, 0x1, P6 ;  /* 0x000000820e6e7211 */ /* 0x000fe400030f0eff */
[C---:B------:R-:W-:Y:S02]  /*92c0*/  IADD3 R117, P3, PT, R16.reuse, R17, RZ ;  /* 0x0000001110757210 */ /* 0x040fe40007f7e0ff */
[C---:B------:R-:W-:Y:S02]  /*92d0*/  IADD3 R119, P4, PT, R16.reuse, R129, RZ ;  /* 0x0000008110777210 */ /* 0x040fe40007f9e0ff */
[C---:B------:R-:W-:Y:S02]  /*92e0*/  IADD3 R121, P5, PT, R16.reuse, R175, RZ ;  /* 0x000000af10797210 */ /* 0x040fe40007fbe0ff */
[----:B------:R-:W-:-:S02]  /*92f0*/  IADD3 R5, P6, PT, R16, R177, RZ ;  /* 0x000000b110057210 */ /* 0x000fc40007fde0ff */
[-C--:B------:R-:W-:Y:S01]  /*9300*/  LEA.HI.X.SX32 R112, R15, R130.reuse, 0x1, P0 ;  /* 0x000000820f707211 */ /* 0x080fe200000f0eff */
[----:B------:R-:W-:Y:S01]  /*9310*/  IMAD.SHL.U32 R15, R20, 0x4, RZ ;  /* 0x00000004140f7824 */ /* 0x000fe200078e00ff */
[-C--:B------:R-:W-:Y:S02]  /*9320*/  LEA.HI.X.SX32 R114, R252, R130.reuse, 0x1, P1 ;  /* 0x00000082fc727211 */ /* 0x080fe400008f0eff */
[-C--:B------:R-:W-:Y:S01]  /*9330*/  LEA.HI.X.SX32 R116, R17, R130.reuse, 0x1, P3 ;  /* 0x0000008211747211 */ /* 0x080fe200018f0eff */
[----:B------:R-:W-:Y:S01]  /*9340*/  IMAD.SHL.U32 R17, R18, 0x4, RZ ;  /* 0x0000000412117824 */ /* 0x000fe200078e00ff */
[-C--:B------:R-:W-:Y:S02]  /*9350*/  LEA.HI.X.SX32 R118, R129, R130.reuse, 0x1, P4 ;  /* 0x0000008281767211 */ /* 0x080fe400020f0eff */
[-C--:B------:R-:W-:Y:S02]  /*9360*/  LEA.HI.X.SX32 R120, R175, R130.reuse, 0x1, P5 ;  /* 0x00000082af787211 */ /* 0x080fe400028f0eff */
[----:B------:R-:W-:-:S02]  /*9370*/  LEA.HI.X.SX32 R130, R177, R130, 0x1, P6 ;  /* 0x00000082b1827211 */ /* 0x000fc400030f0eff */
[----:B------:R-:W-:Y:S02]  /*9380*/  SHF.L.U64.HI R10, R24, 0x2, R125 ;  /* 0x00000002180a7819 */ /* 0x000fe4000001027d */
[----:B------:R-:W-:Y:S02]  /*9390*/  SHF.L.U64.HI R12, R22, 0x2, R208 ;  /* 0x00000002160c7819 */ /* 0x000fe400000102d0 */
[----:B------:R-:W-:Y:S02]  /*93a0*/  SHF.L.U64.HI R14, R20, 0x2, R209 ;  /* 0x00000002140e7819 */ /* 0x000fe400000102d1 */
[----:B------:R-:W-:Y:S02]  /*93b0*/  SHF.L.U64.HI R16, R18, 0x2, R210 ;  /* 0x0000000212107819 */ /* 0x000fe400000102d2 */
[C---:B------:R-:W-:Y:S01]  /*93c0*/  SHF.L.U64.HI R172, R171.reuse, 0x2, R216 ;  /* 0x00000002abac7819 */ /* 0x040fe200000102d8 */
[----:B------:R-:W-:Y:S01]  /*93d0*/  IMAD.SHL.U32 R171, R171, 0x4, RZ ;  /* 0x00000004abab7824 */ /* 0x000fe200078e00ff */
        /* <DEDUP_REMOVED lines=146> */
[----:B------:R-:W-:-:S02]  /*9d00*/  SHF.L.U64.HI R6, R124, 0x2, R127 ;  /* 0x000000027c067819 */ /* 0x000fc4000001027f */
[----:B------:R-:W-:-:S07]  /*9d10*/  SHF.L.U64.HI R8, R123, 0x2, R126 ;  /* 0x000000027b087819 */ /* 0x000fce000001027e */
.L_x_10:
[----:B------:R-:W-:-:S04]  /*9d20*/  DEPBAR.LE SB0, 0x2 ;  /* 0x000080800000791a */ /* 0x000fc80000000000 */
[----:B------:R-:W-:Y:S01]  /*9d30*/  UIADD3 UR5, UPT, UPT, UR5, 0x1, URZ ;  /* 0x0000000105057890 */ /* 0x000fe2000fffe0ff */
[----:B------:R-:W-:Y:S01]  /*9d40*/  IMAD.U32 R122, R122, -0x80000000, RZ ;  /* 0x800000007a7a7824 */ /* 0x000fe200078e00ff */
[----:B------:R-:W-:Y:S02]  /*9d50*/  ULEA UR12, UR16, UR10, 0x3 ;  /* 0x0000000a100c7291 */ /* 0x000fe4000f8e18ff */
[----:B------:R-:W-:Y:S02]  /*9d60*/  UISETP.GT.AND UP3, UPT, UR5, 0x2, UPT ;  /* 0x000000020500788c */ /* 0x000fe4000bf64270 */
[----:B------:R-:W-:Y:S02]  /*9d70*/  UIADD3 UR12, UPT, UPT, UR12, 0x1e000, URZ ;  /* 0x0001e0000c0c7890 */ /* 0x000fe4000fffe0ff */
[----:B------:R-:W-:Y:S01]  /*9d80*/  USEL UR5, UR5, URZ, !UP3 ;  /* 0x000000ff05057287 */ /* 0x000fe2000d800000 */
[----:B------:R-:W-:Y:S06]  /*9d90*/  BAR.SYNC.DEFER_BLOCKING 0x0 ;  /* 0x0000000000007b1d */ /* 0x000fec0000010000 */
[----:B--2---:R-:W-:Y:S05]  /*9da0*/  BRA.U UP1, `(.L_x_8) ;  /* 0x0000000101a07547 */ /* 0x004fea000b800000 */
[----:B------:R-:W-:Y:S02]  /*9db0*/  ULEA UR8, UR5, UR10, 0xd ;  /* 0x0000000a05087291 */ /* 0x000fe4000f8e68ff */
[----:B------:R-:W-:Y:S02]  /*9dc0*/  ULEA UR6, UR5, UR10, 0xf ;  /* 0x0000000a05067291 */ /* 0x000fe4000f8e78ff */
[----:B------:R-:W-:Y:S02]  /*9dd0*/  UIADD3 UR8, UPT, UPT, UR8, 0x18000, URZ ;  /* 0x0001800008087890 */ /* 0x000fe4000fffe0ff */
[----:B------:R-:W-:Y:S02]  /*9de0*/  USHF.R.U32.HI UR6, URZ, 0x4, UR6 ;  /* 0x00000004ff067899 */ /* 0x000fe40008011606 */
[----:B------:R-:W-:Y:S02]  /*9df0*/  USHF.R.U32.HI UR8, URZ, 0x4, UR8 ;  /* 0x00000004ff087899 */ /* 0x000fe40008011608 */
[----:B------:R-:W-:-:S02]  /*9e00*/  USGXT.U32 UR14, UR6, 0xe ;  /* 0x0000000e060e789a */ /* 0x000fc40008000000 */
[----:B------:R-:W-:Y:S02]  /*9e10*/  USGXT.U32 UR18, UR8, 0xe ;  /* 0x0000000e0812789a */ /* 0x000fe40008000000 */
[----:B------:R-:W-:Y:S01]  /*9e20*/  UIADD3 UR40, UP4, UPT, UR14, 0x2, URZ ;  /* 0x000000020e287890 */ /* 0x000fe2000ff9e0ff */
[----:B------:R-:W-:Y:S01]  /*9e30*/  UMOV UR8, URZ ;  /* 0x000000ff00087c82 */ /* 0x000fe20008000000 */
[----:B------:R-:W-:Y:S01]  /*9e40*/  UIADD3 UR38, UP3, UPT, UR18, 0x2, URZ ;  /* 0x0000000212267890 */ /* 0x000fe2000ff7e0ff */
[----:B------:R-:W-:Y:S01]  /*9e50*/  UMOV UR6, URZ ;  /* 0x000000ff00067c82 */ /* 0x000fe20008000000 */
[----:B------:R-:W-:Y:S02]  /*9e60*/  UIADD3.X UR41, UPT, UPT, UR8, 0x40004040, URZ, UP4, !UPT ;  /* 0x4000404008297890 */ /* 0x000fe4000a7fe4ff */
[----:B------:R-:W-:Y:S01]  /*9e70*/  UIADD3 UR48, UP5, UPT, UR40, 0x2, URZ ;  /* 0x0000000228307890 */ /* 0x000fe2000ffbe0ff */
[----:B------:R-:W-:Y:S01]  /*9e80*/  UMOV UR8, UR12 ;  /* 0x0000000c00087c82 */ /* 0x000fe20008000000 */
[----:B------:R-:W-:Y:S01]  /*9e90*/  UMOV UR9, URZ ;  /* 0x000000ff00097c82 */ /* 0x000fe20008000000 */
[----:B------:R-:W-:-:S02]  /*9ea0*/  UIADD3.X UR39, UPT, UPT, UR6, 0x40004040, URZ, UP3, !UPT ;  /* 0x4000404006277890 */ /* 0x000fc40009ffe4ff */
[----:B------:R-:W-:Y:S01]  /*9eb0*/  UIADD3.X UR49, UPT, UPT, UR41, URZ, URZ, UP5, !UPT ;  /* 0x000000ff29317290 */ /* 0x000fe2000affe4ff */
[----:B------:R-:W-:Y:S01]  /*9ec0*/  UMOV UR6, UR8 ;  /* 0x0000000800067c82 */ /* 0x000fe20008000000 */
[----:B------:R-:W-:Y:S02]  /*9ed0*/  UIADD3 UR8, UP3, UPT, UR38, 0x2, URZ ;  /* 0x0000000226087890 */ /* 0x000fe4000ff7e0ff */
[----:B------:R-:W-:Y:S02]  /*9ee0*/  UIADD3 UR52, UP4, UPT, UR40, 0x4, URZ ;  /* 0x0000000428347890 */ /* 0x000fe4000ff9e0ff */
[----:B------:R-:W-:Y:S02]  /*9ef0*/  UIADD3 UR50, UP5, UPT, UR38, 0x4, URZ ;  /* 0x0000000426327890 */ /* 0x000fe4000ffbe0ff */
[----:B------:R-:W-:Y:S02]  /*9f00*/  UIADD3.X UR9, UPT, UPT, UR39, URZ, URZ, UP3, !UPT ;  /* 0x000000ff27097290 */ /* 0x000fe40009ffe4ff */
[----:B------:R-:W-:-:S02]  /*9f10*/  UIADD3.X UR53, UPT, UPT, UR41, URZ, URZ, UP4, !UPT ;  /* 0x000000ff29357290 */ /* 0x000fc4000a7fe4ff */
[----:B------:R-:W-:Y:S01]  /*9f20*/  UIADD3.X UR51, UPT, UPT, UR39, URZ, URZ, UP5, !UPT ;  /* 0x000000ff27337290 */ /* 0x000fe2000affe4ff */
[----:B------:R-:W-:Y:S01]  /*9f30*/  UMOV UR36, 0x0 ;  /* 0x0000000000247882 */ /* 0x000fe20000000000 */
[----:B------:R-:W-:Y:S01]  /*9f40*/  UMOV UR37, 0x4400910 ;  /* 0x0440091000257882 */ /* 0x000fe20000000000 */
[----:B------:R-:W-:Y:S01]  /*9f50*/  UMOV UR15, 0x40004040 ;  /* 0x40004040000f7882 */ /* 0x000fe20000000000 */
[----:B------:R-:W-:Y:S01]  /*9f60*/  UMOV UR19, 0x40004040 ;  /* 0x4000404000137882 */ /* 0x000fe20000000000 */
[----:B------:R-:W-:Y:S01]  /*9f70*/  UMOV UR42, 0x0 ;  /* 0x00000000002a7882 */ /* 0x000fe20000000000 */
[----:B------:R-:W-:Y:S01]  /*9f80*/  UMOV UR43, 0x4400910 ;  /* 0x04400910002b7882 */ /* 0x000fe20000000000 */
[----:B------:R-:W-:Y:S01]  /*9f90*/  UMOV UR46, 0x0 ;  /* 0x00000000002e7882 */ /* 0x000fe20000000000 */
[----:B------:R-:W-:Y:S01]  /*9fa0*/  UMOV UR47, 0x4400910 ;  /* 0x04400910002f7882 */ /* 0x000fe20000000000 */
[----:B------:R1:W-:Y:S01]  /*9fb0*/  UTCHMMA gdesc[UR18], gdesc[UR14], tmem[UR30], tmem[UR36], idesc[UR37], UPT ;  /* 0x00ff240e120075ea */ /* 0x0003e2000b80001e */
[----:B------:R-:W-:Y:S01]  /*9fc0*/  UMOV UR44, 0x0 ;  /* 0x00000000002c7882 */ /* 0x000fe20000000000 */
[----:B------:R-:W-:Y:S01]  /*9fd0*/  UMOV UR45, 0x4400910 ;  /* 0x04400910002d7882 */ /* 0x000fe20000000000 */
[----:B------:R1:W-:Y:S01]  /*9fe0*/  UTCHMMA gdesc[UR38], gdesc[UR40], tmem[UR30], tmem[UR42], idesc[UR43], UPT ;  /* 0x00ff2a28260075ea */ /* 0x0003e2000b80001e */
[----:B------:R1:W-:Y:S01]  /*9ff0*/  UTCHMMA gdesc[UR8], gdesc[UR48], tmem[UR30], tmem[UR46], idesc[UR47], UPT ;  /* 0x00ff2e30080075ea */ /* 0x0003e2000b80001e */
[----:B------:R1:W-:Y:S01]  /*a000*/  UTCHMMA gdesc[UR50], gdesc[UR52], tmem[UR30], tmem[UR44], idesc[UR45], UPT ;  /* 0x00ff2c34320075ea */ /* 0x0003e2000b80001e */
[----:B------:R1:W-:Y:S01]  /*a010*/  UTCBAR [UR6], URZ ;  /* 0x000000ff060073e9 */ /* 0x0003e200080000ff */
[----:B------:R-:W-:Y:S01]  /*a020*/  NOP ;  /* 0x0000000000007918 */ /* 0x000fe20000000000 */
.L_x_8:
[----:B------:R-:W2:Y:S01]  /*a030*/  SYNCS.PHASECHK.TRANS64.TRYWAIT P0, [UR21], R122 ;  /* 0x0000007aff0075a7 */ /* 0x000ea20008001115 */
[----:B------:R-:W-:Y:S01]  /*a040*/  UISETP.GE.AND UP4, UPT, UR4, UR17, UPT ;  /* 0x000000110400728c */ /* 0x000fe2000bf86270 */
[----:B-1----:R-:W-:Y:S01]  /*a050*/  UMOV UR6, UR7 ;  /* 0x0000000700067c82 */ /* 0x002fe20008000000 */
[----:B--2---:R-:W-:Y:S09]  /*a060*/  @!P0 BRA `(.L_x_9) ;  /* 0x0000006000688947 */ /* 0x004ff20003800000 */
.L_x_16:
[C---:B------:R-:W-:Y:S01]  /*a070*/  ISETP.GE.AND P0, PT, R3.reuse, UR13, PT ;  /* 0x0000000d03007c0c */ /* 0x040fe2000bf06270 */
[----:B------:R-:W-:Y:S01]  /*a080*/  BAR.SYNC.DEFER_BLOCKING 0x0 ;  /* 0x0000000000007b1d */ /* 0x000fe20000010000 */
[----:B------:R-:W-:Y:S01]  /*a090*/  UIADD3 UR24, UPT, UPT, UR24, 0x1, URZ ;  /* 0x0000000118187890 */ /* 0x000fe2000fffe0ff */
[----:B------:R-:W-:Y:S01]  /*a0a0*/  PLOP3.LUT P1, PT, PT, PT, UP4, 0x40, 0x4 ;  /* 0x000000000004781c */ /* 0x000fe20003f2e848 */
[----:B------:R-:W-:Y:S01]  /*a0b0*/  UIADD3 UR16, UPT, UPT, UR16, 0x1, URZ ;  /* 0x0000000110107890 */ /* 0x000fe2000fffe0ff */
[----:B------:R-:W-:Y:S01]  /*a0c0*/  SEL R122, RZ, 0x4, P0 ;  /* 0x00000004ff7a7807 */ /* 0x000fe20000000000 */
[----:B------:R-:W-:Y:S01]  /*a0d0*/  UISETP.GT.AND UP3, UPT, UR24, 0x2, UPT ;  /* 0x000000021800788c */ /* 0x000fe2000bf64270 */
[----:B------:R-:W-:Y:S01]  /*a0e0*/  LOP3.LUT R123, R3, 0x2, RZ, 0xfc, !PT ;  /* 0x00000002037b7812 */ /* 0x000fe200078efcff */
[----:B------:R-:W-:Y:S01]  /*a0f0*/  UIADD3 UR4, UPT, UPT, UR4, 0x1, URZ ;  /* 0x0000000104047890 */ /* 0x000fe2000fffe0ff */
[----:B------:R-:W-:Y:S01]  /*a100*/  SEL R122, R122, RZ, P1 ;  /* 0x000000ff7a7a7207 */ /* 0x000fe20000800000 */
[----:B------:R-:W-:Y:S01]  /*a110*/  USEL UR24, UR24, URZ, !UP3 ;  /* 0x000000ff18187287 */ /* 0x000fe2000d800000 */
[----:B------:R-:W-:Y:S01]  /*a120*/  ISETP.GE.AND P1, PT, R123, UR13, PT ;  /* 0x0000000d7b007c0c */ /* 0x000fe2000bf26270 */
[----:B------:R-:W-:Y:S01]  /*a130*/  UISETP.GT.AND UP3, UPT, UR16, 0x1, UPT ;  /* 0x000000011000788c */ /* 0x000fe2000bf64270 */
[----:B------:R-:W-:Y:S01]  /*a140*/  LOP3.LUT R123, R3, 0x4, RZ, 0xfc, !PT ;  /* 0x00000004037b7812 */ /* 0x000fe200078efcff */
[----:B------:R-:W-:Y:S01]  /*a150*/  ULEA UR7, UR24, UR10, 0xd ;  /* 0x0000000a18077291 */ /* 0x000fe2000f8e68ff */
[----:B------:R-:W-:Y:S01]  /*a160*/  ISETP.NE.U32.AND P0, PT, R122, RZ, PT ;  /* 0x000000ff7a00720c */ /* 0x000fe20003f05070 */
[----:B------:R-:W-:Y:S01]  /*a170*/  USEL UR16, UR16, URZ, !UP3 ;  /* 0x000000ff10107287 */ /* 0x000fe2000d800000 */
[----:B------:R-:W-:Y:S01]  /*a180*/  ISETP.GE.AND P3, PT, R123, UR13, PT ;  /* 0x0000000d7b007c0c */ /* 0x000fe2000bf66270 */
[----:B------:R-:W-:Y:S01]  /*a190*/  UMOV UR21, UR12 ;  /* 0x0000000c00157c82 */ /* 0x000fe20008000000 */
[----:B------:R-:W-:Y:S01]  /*a1a0*/  PLOP3.LUT P4, PT, PT, PT, UP4, 0x40, 0x4 ;  /* 0x000000000004781c */ /* 0x000fe20003f8e848 */
[----:B------:R-:W-:Y:S01]  /*a1b0*/  VIADD R129, R0, UR7 ;  /* 0x0000000700817c36 */ /* 0x000fe20008000000 */
[----:B------:R-:W-:-:S02]  /*a1c0*/  SEL R123, RZ, 0x4, P1 ;  /* 0x00000004ff7b7807 */ /* 0x000fc40000800000 */
[----:B------:R-:W-:Y:S02]  /*a1d0*/  IADD3 R122, P1, PT, R115, UR25, RZ ;  /* 0x00000019737a7c10 */ /* 0x000fe4000ff3e0ff */
[----:B------:R-:W-:Y:S02]  /*a1e0*/  SEL R124, R123, RZ, P4 ;  /* 0x000000ff7b7c7207 */ /* 0x000fe40002000000 */
[----:B------:R-:W-:Y:S02]  /*a1f0*/  IADD3.X R123, PT, PT, R114, UR26, RZ, P1, !PT ;  /* 0x0000001a727b7c10 */ /* 0x000fe40008ffe4ff */
[----:B------:R-:W-:Y:S02]  /*a200*/  LOP3.LUT R127, R3, 0x6, RZ, 0xfc, !PT ;  /* 0x00000006037f7812 */ /* 0x000fe400078efcff */
[----:B------:R-:W-:Y:S01]  /*a210*/  PLOP3.LUT P5, PT, PT, PT, UP4, 0x40, 0x4 ;  /* 0x000000000004781c */ /* 0x000fe20003fae848 */
[----:B------:R-:W-:Y:S01]  /*a220*/  @!PT LDS RZ, [RZ] ;  /* 0x00000000fffff984 */ /* 0x000fe20000000800 */
[----:B------:R-:W-:Y:S01]  /*a230*/  @!PT LDS RZ, [RZ] ;  /* 0x00000000fffff984 */ /* 0x000fe20000000800 */
[----:B------:R-:W-:Y:S01]  /*a240*/  @!PT LDS RZ, [RZ] ;  /* 0x00000000fffff984 */ /* 0x000fe20000000800 */
[----:B------:R1:W-:Y:S01]  /*a250*/  LDGSTS.E [R129+0x18000], desc[UR22][R122.64], P0 ;  /* 0x180000007a817fae */ /* 0x0003e200081a1016 */
[----:B------:R-:W-:-:S02]  /*a260*/  SEL R125, RZ, 0x4, P3 ;  /* 0x00000004ff7d7807 */ /* 0x000fc40001800000 */
[----:B------:R-:W-:Y:S02]  /*a270*/  LOP3.LUT R126, R3, 0x8, RZ, 0xfc, !PT ;  /* 0x00000008037e7812 */ /* 0x000fe400078efcff */
[----:B------:R-:W-:Y:S02]  /*a280*/  ISETP.GE.AND P0, PT, R127, UR13, PT ;  /* 0x0000000d7f007c0c */ /* 0x000fe4000bf06270 */
[----:B------:R-:W-:Y:S02]  /*a290*/  SEL R125, R125, RZ, P5 ;  /* 0x000000ff7d7d7207 */ /* 0x000fe40002800000 */
[----:B------:R-:W-:Y:S02]  /*a2a0*/  ISETP.GE.AND P6, PT, R126, UR13, PT ;  /* 0x0000000d7e007c0c */ /* 0x000fe4000bfc6270 */
[----:B------:R-:W-:Y:S02]  /*a2b0*/  LOP3.LUT R126, R3, 0xa, RZ, 0xfc, !PT ;  /* 0x0000000a037e7812 */ /* 0x000fe400078efcff */
[----:B-1----:R-:W-:-:S02]  /*a2c0*/  IADD3 R122, P5, PT, R113, UR25, RZ ;  /* 0x00000019717a7c10 */ /* 0x002fc4000ffbe0ff */
[----:B------:R-:W-:Y:S02]  /*a2d0*/  ISETP.NE.U32.AND P3, PT, R124, RZ, PT ;  /* 0x000000ff7c00720c */ /* 0x000fe40003f65070 */
[----:B------:R-:W-:Y:S02]  /*a2e0*/  PLOP3.LUT P1, PT, PT, PT, UP4, 0x40, 0x4 ;  /* 0x000000000004781c */ /* 0x000fe40003f2e848 */
[----:B------:R-:W-:Y:S02]  /*a2f0*/  SEL R124, RZ, 0x4, P0 ;  /* 0x00000004ff7c7807 */ /* 0x000fe40000000000 */
[----:B------:R-:W-:Y:S02]  /*a300*/  IADD3.X R123, PT, PT, R112, UR26, RZ, P5, !PT ;  /* 0x0000001a707b7c10 */ /* 0x000fe4000affe4ff */
[----:B------:R-:W-:Y:S02]  /*a310*/  ISETP.GE.AND P0, PT, R126, UR13, PT ;  /* 0x0000000d7e007c0c */ /* 0x000fe4000bf06270 */
[----:B------:R-:W-:-:S02]  /*a320*/  ISETP.NE.U32.AND P4, PT, R125, RZ, PT ;  /* 0x000000ff7d00720c */ /* 0x000fc40003f85070 */
[----:B------:R-:W-:Y:S01]  /*a330*/  PLOP3.LUT P5, PT, PT, PT, UP4, 0x40, 0x4 ;  /* 0x000000000004781c */ /* 0x000fe20003fae848 */
[----:B------:R1:W-:Y:S01]  /*a340*/  LDGSTS.E [R129+0x18008], desc[UR22][R122.64], P3 ;  /* 0x180080007a817fae */ /* 0x0003e200099a1016 */
[----:B------:R-:W-:Y:S02]  /*a350*/  SEL R126, RZ, 0x4, P6 ;  /* 0x00000004ff7e7807 */ /* 0x000fe40003000000 */
[----:B------:R-:W-:Y:S02]  /*a360*/  SEL R125, R124, RZ, P1 ;  /* 0x000000ff7c7d7207 */ /* 0x000fe40000800000 */
[----:B------:R-:W-:Y:S02]  /*a370*/  SEL R127, R126, RZ, P5 ;  /* 0x000000ff7e7f7207 */ /* 0x000fe40002800000 */
[----:B------:R-:W-:Y:S02]  /*a380*/  ISETP.NE.U32.AND P5, PT, R125, RZ, PT ;  /* 0x000000ff7d00720c */ /* 0x000fe40003fa5070 */
[----:B------:R-:W-:-:S02]  /*a390*/  SEL R128, RZ, 0x4, P0 ;  /* 0x00000004ff807807 */ /* 0x000fc40000000000 */
[----:B------:R-:W-:Y:S02]  /*a3a0*/  LOP3.LUT R174, R0, 0x10, RZ, 0x3c, !PT ;  /* 0x0000001000ae7812 */ /* 0x000fe400078e3cff */
[----:B------:R-:W-:Y:S02]  /*a3b0*/  IADD3 R124, P0, PT, R111, UR25, RZ ;  /* 0x000000196f7c7c10 */ /* 0x000fe4000ff1e0ff */
[----:B------:R-:W-:Y:S01]  /*a3c0*/  IADD3 R126, P6, PT, R109, UR25, RZ ;  /* 0x000000196d7e7c10 */ /* 0x000fe2000ffde0ff */
[----:B------:R-:W-:Y:S01]  /*a3d0*/  VIADD R175, R174, UR7 ;  /* 0x00000007aeaf7c36 */ /* 0x000fe20008000000 */
[----:B------:R-:W-:Y:S02]  /*a3e0*/  IADD3.X R125, PT, PT, R110, UR26, RZ, P0, !PT ;  /* 0x0000001a6e7d7c10 */ /* 0x000fe400087fe4ff */
[----:B------:R-:W-:Y:S02]  /*a3f0*/  PLOP3.LUT P1, PT, PT, PT, UP4, 0x40, 0x4 ;  /* 0x000000000004781c */ /* 0x000fe40003f2e848 */
[----:B------:R-:W-:Y:S01]  /*a400*/  ISETP.NE.U32.AND P0, PT, R127, RZ, PT ;  /* 0x000000ff7f00720c */ /* 0x000fe20003f05070 */
[----:B------:R2:W-:Y:S01]  /*a410*/  LDGSTS.E [R175+0x18000], desc[UR22][R124.64], P4 ;  /* 0x180000007caf7fae */ /* 0x0005e2000a1a1016 */
[----:B------:R-:W-:-:S02]  /*a420*/  IADD3.X R127, PT, PT, R108, UR26, RZ, P6, !PT ;  /* 0x0000001a6c7f7c10 */ /* 0x000fc4000b7fe4ff */
[C---:B------:R-:W-:Y:S02]  /*a430*/  LOP3.LUT R176, R3.reuse, 0xc, RZ, 0xfc, !PT ;  /* 0x0000000c03b07812 */ /* 0x040fe400078efcff */
[----:B------:R-:W-:Y:S01]  /*a440*/  LOP3.LUT R174, R3, 0xe, RZ, 0xfc, !PT ;  /* 0x0000000e03ae7812 */ /* 0x000fe200078efcff */
[----:B------:R3:W-:Y:S01]  /*a450*/  LDGSTS.E [R175+0x18008], desc[UR22][R126.64], P5 ;  /* 0x180080007eaf7fae */ /* 0x0007e2000a9a1016 */
[----:B------:R-:W-:Y:S02]  /*a460*/  SEL R128, R128, RZ, P1 ;  /* 0x000000ff80807207 */ /* 0x000fe40000800000 */
[----:B------:R-:W-:Y:S02]  /*a470*/  ISETP.GE.AND P4, PT, R176, UR13, PT ;  /* 0x0000000db0007c0c */ /* 0x000fe4000bf86270 */
[----:B-1----:R-:W-:Y:S02]  /*a480*/  IADD3 R122, P5, PT, R107, UR25, RZ ;  /* 0x000000196b7a7c10 */ /* 0x002fe4000ffbe0ff */
[----:B------:R-:W-:-:S02]  /*a490*/  ISETP.GE.AND P6, PT, R174, UR13, PT ;  /* 0x0000000dae007c0c */ /* 0x000fc4000bfc6270 */
[----:B------:R-:W-:Y:S02]  /*a4a0*/  ISETP.NE.U32.AND P1, PT, R128, RZ, PT ;  /* 0x000000ff8000720c */ /* 0x000fe40003f25070 */
[----:B------:R-:W-:Y:S02]  /*a4b0*/  LOP3.LUT R174, R3, 0x10, RZ, 0xfc, !PT ;  /* 0x0000001003ae7812 */ /* 0x000fe400078efcff */
[----:B------:R-:W-:Y:S02]  /*a4c0*/  PLOP3.LUT P3, PT, PT, PT, UP4, 0x40, 0x4 ;  /* 0x000000000004781c */ /* 0x000fe40003f6e848 */
[----:B------:R-:W-:Y:S02]  /*a4d0*/  SEL R128, RZ, 0x4, P4 ;  /* 0x00000004ff807807 */ /* 0x000fe40002000000 */
[----:B------:R-:W-:Y:S02]  /*a4e0*/  IADD3.X R123, PT, PT, R106, UR26, RZ, P5, !PT ;  /* 0x0000001a6a7b7c10 */ /* 0x000fe4000affe4ff */
[----:B------:R-:W-:-:S02]  /*a4f0*/  PLOP3.LUT P4, PT, PT, PT, UP4, 0x40, 0x4 ;  /* 0x000000000004781c */ /* 0x000fc40003f8e848 */
[----:B------:R-:W-:Y:S02]  /*a500*/  ISETP.GE.AND P5, PT, R174, UR13, PT ;  /* 0x0000000dae007c0c */ /* 0x000fe4000bfa6270 */
[----:B------:R-:W-:Y:S02]  /*a510*/  SEL R129, RZ, 0x4, P6 ;  /* 0x00000004ff817807 */ /* 0x000fe40003000000 */
[----:B------:R-:W-:Y:S02]  /*a520*/  SEL R128, R128, RZ, P3 ;  /* 0x000000ff80807207 */ /* 0x000fe40001800000 */
[----:B------:R-:W-:Y:S02]  /*a530*/  PLOP3.LUT P3, PT, PT, PT, UP4, 0x40, 0x4 ;  /* 0x000000000004781c */ /* 0x000fe40003f6e848 */
[----:B--2---:R-:W-:Y:S02]  /*a540*/  SEL R125, RZ, 0x4, P5 ;  /* 0x00000004ff7d7807 */ /* 0x004fe40002800000 */
[----:B------:R-:W-:-:S02]  /*a550*/  SEL R129, R129, RZ, P4 ;  /* 0x000000ff81817207 */ /* 0x000fc40002000000 */
[----:B------:R-:W-:Y:S02]  /*a560*/  ISETP.NE.U32.AND P4, PT, R128, RZ, PT ;  /* 0x000000ff8000720c */ /* 0x000fe40003f85070 */
[C---:B------:R-:W-:Y:S02]  /*a570*/  LOP3.LUT R176, R0.reuse, 0x20, RZ, 0x3c, !PT ;  /* 0x0000002000b07812 */ /* 0x040fe400078e3cff */
[----:B------:R-:W-:Y:S02]  /*a580*/  IADD3 R124, P6, PT, R105, UR25, RZ ;  /* 0x00000019697c7c10 */ /* 0x000fe4000ffde0ff */
[----:B---3--:R-:W-:Y:S02]  /*a590*/  SEL R127, R125, RZ, P3 ;  /* 0x000000ff7d7f7207 */ /* 0x008fe40001800000 */
[----:B------:R-:W-:Y:S02]  /*a5a0*/  LOP3.LUT R174, R0, 0x30, RZ, 0x3c, !PT ;  /* 0x0000003000ae7812 */ /* 0x000fe400078e3cff */
[----:B------:R-:W-:-:S02]  /*a5b0*/  IADD3 R126, P5, PT, R103, UR25, RZ ;  /* 0x00000019677e7c10 */ /* 0x000fc4000ffbe0ff */
[----:B------:R-:W-:Y:S01]  /*a5c0*/  ISETP.NE.U32.AND P3, PT, R129, RZ, PT ;  /* 0x000000ff8100720c */ /* 0x000fe20003f65070 */
[----:B------:R-:W-:Y:S01]  /*a5d0*/  VIADD R129, R176, UR7 ;  /* 0x00000007b0817c36 */ /* 0x000fe20008000000 */
[----:B------:R-:W-:Y:S01]  /*a5e0*/  IADD3.X R125, PT, PT, R104, UR26, RZ, P6, !PT ;  /* 0x0000001a687d7c10 */ /* 0x000fe2000b7fe4ff */
[----:B------:R-:W-:Y:S01]  /*a5f0*/  VIADD R175, R174, UR7 ;  /* 0x00000007aeaf7c36 */ /* 0x000fe20008000000 */
[----:B------:R-:W-:Y:S02]  /*a600*/  ISETP.NE.U32.AND P6, PT, R127, RZ, PT ;  /* 0x000000ff7f00720c */ /* 0x000fe40003fc5070 */
[----:B------:R-:W-:Y:S01]  /*a610*/  IADD3.X R127, PT, PT, R102, UR26, RZ, P5, !PT ;  /* 0x0000001a667f7c10 */ /* 0x000fe2000affe4ff */
[----:B------:R1:W-:Y:S01]  /*a620*/  LDGSTS.E [R129+0x18000], desc[UR22][R122.64], P0 ;  /* 0x180000007a817fae */ /* 0x0003e200081a1016 */
[C---:B------:R-:W-:Y:S02]  /*a630*/  LOP3.LUT R176, R3.reuse, 0x12, RZ, 0xfc, !PT ;  /* 0x0000001203b07812 */ /* 0x040fe400078efcff */
[----:B------:R-:W-:Y:S01]  /*a640*/  LOP3.LUT R174, R3, 0x14, RZ, 0xfc, !PT ;  /* 0x0000001403ae7812 */ /* 0x000fe200078efcff */
[----:B------:R2:W-:Y:S01]  /*a650*/  LDGSTS.E [R129+0x18008], desc[UR22][R124.64], P1 ;  /* 0x180080007c817fae */ /* 0x0005e200089a1016 */
[----:B------:R-:W-:-:S02]  /*a660*/  ISETP.GE.AND P0, PT, R176, UR13, PT ;  /* 0x0000000db0007c0c */ /* 0x000fc4000bf06270 */
[----:B------:R-:W-:Y:S01]  /*a670*/  ISETP.GE.AND P5, PT, R174, UR13, PT ;  /* 0x0000000dae007c0c */ /* 0x000fe2000bfa6270 */
[----:B------:R3:W-:Y:S01]  /*a680*/  LDGSTS.E [R175+0x18000], desc[UR22][R126.64], P4 ;  /* 0x180000007eaf7fae */ /* 0x0007e2000a1a1016 */
[----:B------:R-:W-:Y:S02]  /*a690*/  LOP3.LUT R174, R3, 0x16, RZ, 0xfc, !PT ;  /* 0x0000001603ae7812 */ /* 0x000fe400078efcff */
[----:B------:R-:W-:Y:S02]  /*a6a0*/  PLOP3.LUT P1, PT, PT, PT, UP4, 0x40, 0x4 ;  /* 0x000000000004781c */ /* 0x000fe40003f2e848 */
[----:B-1----:R-:W-:Y:S02]  /*a6b0*/  IADD3 R122, P4, PT, R101, UR25, RZ ;  /* 0x00000019657a7c10 */ /* 0x002fe4000ff9e0ff */
[----:B------:R-:W-:Y:S02]  /*a6c0*/  SEL R128, RZ, 0x4, P0 ;  /* 0x00000004ff807807 */ /* 0x000fe40000000000 */
[----:B------:R-:W-:-:S02]  /*a6d0*/  IADD3.X R123, PT, PT, R100, UR26, RZ, P4, !PT ;  /* 0x0000001a647b7c10 */ /* 0x000fc4000a7fe4ff */
[----:B------:R-:W-:Y:S02]  /*a6e0*/  ISETP.GE.AND P4, PT, R174, UR13, PT ;  /* 0x0000000dae007c0c */ /* 0x000fe4000bf86270 */
[----:B------:R-:W-:Y:S01]  /*a6f0*/  SEL R128, R128, RZ, P1 ;  /* 0x000000ff80807207 */ /* 0x000fe20000800000 */
[----:B------:R-:W-:Y:S01]  /*a700*/  LDGSTS.E [R175+0x18008], desc[UR22][R122.64], P3 ;  /* 0x180080007aaf7fae */ /* 0x000fe200099a1016 */
[----:B------:R-:W-:Y:S02]  /*a710*/  PLOP3.LUT P1, PT, PT, PT, UP4, 0x40, 0x4 ;  /* 0x000000000004781c */ /* 0x000fe40003f2e848 */
[----:B--2---:R-:W-:Y:S02]  /*a720*/  SEL R125, RZ, 0x4, P4 ;  /* 0x00000004ff7d7807 */ /* 0x004fe40002000000 */
[----:B------:R-:W-:Y:S02]  /*a730*/  LOP3.LUT R176, R0, 0x40, RZ, 0x3c, !PT ;  /* 0x0000004000b07812 */ /* 0x000fe400078e3cff */
[----:B------:R-:W-:-:S02]  /*a740*/  PLOP3.LUT P0, PT, PT, PT, UP4, 0x40, 0x4 ;  /* 0x000000000004781c */ /* 0x000fc40003f0e848 */
[----:B------:R-:W-:Y:S01]  /*a750*/  SEL R174, RZ, 0x4, P5 ;  /* 0x00000004ffae7807 */ /* 0x000fe20002800000 */
[----:B------:R-:W-:Y:S01]  /*a760*/  VIADD R129, R176, UR7 ;  /* 0x00000007b0817c36 */ /* 0x000fe20008000000 */
[----:B------:R-:W-:Y:S02]  /*a770*/  IADD3 R124, P4, PT, R99, UR25, RZ ;  /* 0x00000019637c7c10 */ /* 0x000fe4000ff9e0ff */
[----:B---3--:R-:W-:Y:S02]  /*a780*/  SEL R127, R125, RZ, P1 ;  /* 0x000000ff7d7f7207 */ /* 0x008fe40000800000 */
[----:B------:R-:W-:Y:S02]  /*a790*/  IADD3 R126, P1, PT, R97, UR25, RZ ;  /* 0x00000019617e7c10 */ /* 0x000fe4000ff3e0ff */
[----:B------:R-:W-:Y:S02]  /*a7a0*/  SEL R174, R174, RZ, P0 ;  /* 0x000000ffaeae7207 */ /* 0x000fe40000000000 */
[----:B------:R-:W-:-:S02]  /*a7b0*/  LOP3.LUT R176, R3, 0x18, RZ, 0xfc, !PT ;  /* 0x0000001803b07812 */ /* 0x000fc400078efcff */
[----:B------:R-:W-:Y:S02]  /*a7c0*/  ISETP.NE.U32.AND P0, PT, R128, RZ, PT ;  /* 0x000000ff8000720c */ /* 0x000fe40003f05070 */
[----:B------:R-:W-:Y:S02]  /*a7d0*/  IADD3.X R125, PT, PT, R98, UR26, RZ, P4, !PT ;  /* 0x0000001a627d7c10 */ /* 0x000fe4000a7fe4ff */
[----:B------:R-:W-:Y:S02]  /*a7e0*/  ISETP.NE.U32.AND P4, PT, R127, RZ, PT ;  /* 0x000000ff7f00720c */ /* 0x000fe40003f85070 */
[----:B------:R-:W-:Y:S01]  /*a7f0*/  IADD3.X R127, PT, PT, R96, UR26, RZ, P1, !PT ;  /* 0x0000001a607f7c10 */ /* 0x000fe20008ffe4ff */
[----:B------:R-:W-:Y:S01]  /*a800*/  LDGSTS.E [R129+0x18000], desc[UR22][R124.64], P6 ;  /* 0x180000007c817fae */ /* 0x000fe2000b1a1016 */
[----:B------:R-:W-:Y:S02]  /*a810*/  ISETP.GE.AND P1, PT, R176, UR13, PT ;  /* 0x0000000db0007c0c */ /* 0x000fe4000bf26270 */
[----:B------:R-:W-:-:S02]  /*a820*/  LOP3.LUT R176, R3, 0x1c, RZ, 0xfc, !PT ;  /* 0x0000001c03b07812 */ /* 0x000fc400078efcff */
[----:B------:R-:W-:Y:S01]  /*a830*/  LOP3.LUT R177, R3, 0x1a, RZ, 0xfc, !PT ;  /* 0x0000001a03b17812 */ /* 0x000fe200078efcff */
[----:B------:R1:W-:Y:S01]  /*a840*/  LDGSTS.E [R129+0x18008], desc[UR22][R126.64], P0 ;  /* 0x180080007e817fae */ /* 0x0003e200081a1016 */
[----:B------:R-:W-:Y:S02]  /*a850*/  ISETP.GE.AND P6, PT, R176, UR13, PT ;  /* 0x0000000db0007c0c */ /* 0x000fe4000bfc6270 */
[----:B------:R-:W-:Y:S02]  /*a860*/  LOP3.LUT R176, R0, 0x50, RZ, 0x3c, !PT ;  /* 0x0000005000b07812 */ /* 0x000fe400078e3cff */
[----:B------:R-:W-:Y:S02]  /*a870*/  PLOP3.LUT P0, PT, PT, PT, UP4, 0x40, 0x4 ;  /* 0x000000000004781c */ /* 0x000fe40003f0e848 */
[----:B------:R-:W-:Y:S02]  /*a880*/  SEL R128, RZ, 0x4, P1 ;  /* 0x00000004ff807807 */ /* 0x000fe40000800000 */
[----:B------:R-:W-:-:S02]  /*a890*/  ISETP.GE.AND P3, PT, R177, UR13, PT ;  /* 0x0000000db1007c0c */ /* 0x000fc4000bf66270 */
[----:B------:R-:W-:Y:S01]  /*a8a0*/  ISETP.NE.U32.AND P5, PT, R174, RZ, PT ;  /* 0x000000ffae00720c */ /* 0x000fe20003fa5070 */
[----:B-1----:R-:W-:Y:S01]  /*a8b0*/  VIADD R129, R176, UR7 ;  /* 0x00000007b0817c36 */ /* 0x002fe20008000000 */
[----:B------:R-:W-:Y:S01]  /*a8c0*/  SEL R128, R128, RZ, P0 ;  /* 0x000000ff80807207 */ /* 0x000fe20000000000 */
[----:B------:R-:W1:Y:S01]  /*a8d0*/  S2R R176, SR_TID.X ;  /* 0x0000000000b07919 */ /* 0x000e620000002100 */
[----:B------:R-:W-:Y:S02]  /*a8e0*/  PLOP3.LUT P0, PT, PT, PT, UP4, 0x40, 0x4 ;  /* 0x000000000004781c */ /* 0x000fe40003f0e848 */
[----:B------:R-:W-:Y:S02]  /*a8f0*/  SEL R123, RZ, 0x4, P6 ;  /* 0x00000004ff7b7807 */ /* 0x000fe40003000000 */
[----:B------:R-:W-:Y:S02]  /*a900*/  SEL R174, RZ, 0x4, P3 ;  /* 0x00000004ffae7807 */ /* 0x000fe40001800000 */
[----:B------:R-:W-:-:S02]  /*a910*/  IADD3 R124, P3, PT, R95, UR25, RZ ;  /* 0x000000195f7c7c10 */ /* 0x000fc4000ff7e0ff */
[----:B------:R-:W-:Y:S02]  /*a920*/  SEL R123, R123, RZ, P0 ;  /* 0x000000ff7b7b7207 */ /* 0x000fe40000000000 */
[----:B------:R-:W-:Y:S02]  /*a930*/  IADD3 R122, P6, PT, R93, UR25, RZ ;  /* 0x000000195d7a7c10 */ /* 0x000fe4000ffde0ff */
[----:B------:R-:W-:Y:S02]  /*a940*/  IADD3.X R125, PT, PT, R94, UR26, RZ, P3, !PT ;  /* 0x0000001a5e7d7c10 */ /* 0x000fe40009ffe4ff */
[----:B------:R-:W-:Y:S02]  /*a950*/  LOP3.LUT R177, R3, 0x1e, RZ, 0xfc, !PT ;  /* 0x0000001e03b17812 */ /* 0x000fe400078efcff */
[----:B------:R-:W-:Y:S01]  /*a960*/  PLOP3.LUT P1, PT, PT, PT, UP4, 0x40, 0x4 ;  /* 0x000000000004781c */ /* 0x000fe20003f2e848 */
[----:B------:R-:W-:Y:S01]  /*a970*/  LDGSTS.E [R129+0x18000], desc[UR22][R124.64], P5 ;  /* 0x180000007c817fae */ /* 0x000fe2000a9a1016 */
[----:B------:R-:W-:-:S02]  /*a980*/  ISETP.NE.U32.AND P3, PT, R123, RZ, PT ;  /* 0x000000ff7b00720c */ /* 0x000fc40003f65070 */
[----:B------:R-:W-:Y:S02]  /*a990*/  IADD3.X R123, PT, PT, R92, UR26, RZ, P6, !PT ;  /* 0x0000001a5c7b7c10 */ /* 0x000fe4000b7fe4ff */
[----:B------:R-:W-:Y:S02]  /*a9a0*/  ISETP.GE.AND P6, PT, R177, UR13, PT ;  /* 0x0000000db1007c0c */ /* 0x000fe4000bfc6270 */
[----:B------:R-:W-:Y:S01]  /*a9b0*/  SEL R174, R174, RZ, P1 ;  /* 0x000000ffaeae7207 */ /* 0x000fe20000800000 */
[----:B------:R2:W-:Y:S01]  /*a9c0*/  LDGSTS.E [R129+0x18008], desc[UR22][R122.64], P4 ;  /* 0x180080007a817fae */ /* 0x0005e2000a1a1016 */
[----:B------:R-:W-:Y:S02]  /*a9d0*/  ISETP.NE.U32.AND P1, PT, R128, RZ, PT ;  /* 0x000000ff8000720c */ /* 0x000fe40003f25070 */
[----:B------:R-:W-:Y:S02]  /*a9e0*/  IADD3 R126, P5, PT, R5, UR25, RZ ;  /* 0x00000019057e7c10 */ /* 0x000fe4000ffbe0ff */
[----:B------:R-:W-:-:S02]  /*a9f0*/  PLOP3.LUT P4, PT, PT, PT, UP4, 0x40, 0x4 ;  /* 0x000000000004781c */ /* 0x000fc40003f8e848 */
[----:B-1----:R-:W-:Y:S02]  /*aa00*/  LOP3.LUT R176, R176, 0x1f, RZ, 0xc0, !PT ;  /* 0x0000001fb0b07812 */ /* 0x002fe400078ec0ff */
[----:B------:R-:W-:Y:S02]  /*aa10*/  SEL R128, RZ, 0x4, P6 ;  /* 0x00000004ff807807 */ /* 0x000fe40003000000 */
[----:B------:R-:W-:Y:S01]  /*aa20*/  ISETP.GE.AND P6, PT, R176, UR13, PT ;  /* 0x0000000db0007c0c */ /* 0x000fe2000bfc6270 */
[----:B------:R-:W-:Y:S01]  /*aa30*/  UIADD3 UR13, UPT, UPT, UR13, -0x20, URZ ;  /* 0xffffffe00d0d7890 */ /* 0x000fe2000fffe0ff */
[----:B------:R-:W-:Y:S02]  /*aa40*/  LOP3.LUT R175, R0, 0x60, RZ, 0x3c, !PT ;  /* 0x0000006000af7812 */ /* 0x000fe400078e3cff */
[----:B------:R-:W-:Y:S02]  /*aa50*/  IADD3.X R127, PT, PT, R130, UR26, RZ, P5, !PT ;  /* 0x0000001a827f7c10 */ /* 0x000fe4000affe4ff */
[----:B------:R-:W-:Y:S01]  /*aa60*/  ISETP.NE.U32.AND P0, PT, R174, RZ, PT ;  /* 0x000000ffae00720c */ /* 0x000fe20003f05070 */
[----:B------:R-:W-:Y:S01]  /*aa70*/  VIADD R175, R175, UR7 ;  /* 0x00000007afaf7c36 */ /* 0x000fe20008000000 */
[----:B--2---:R-:W-:-:S02]  /*aa80*/  IADD3 R122, P5, PT, R121, UR25, RZ ;  /* 0x00000019797a7c10 */ /* 0x004fc4000ffbe0ff */
[----:B------:R-:W-:Y:S02]  /*aa90*/  SEL R128, R128, RZ, P4 ;  /* 0x000000ff80807207 */ /* 0x000fe40002000000 */
[----:B------:R-:W-:Y:S01]  /*aaa0*/  PLOP3.LUT P4, PT, PT, PT, UP4, 0x40, 0x4 ;  /* 0x000000000004781c */ /* 0x000fe20003f8e848 */
[----:B------:R1:W-:Y:S01]  /*aab0*/  LDGSTS.E [R175+0x18000], desc[UR22][R126.64], P1 ;  /* 0x180000007eaf7fae */ /* 0x0003e200089a1016 */
[----:B------:R-:W-:Y:S02]  /*aac0*/  SEL R124, RZ, 0x4, P6 ;  /* 0x00000004ff7c7807 */ /* 0x000fe40003000000 */
[----:B------:R-:W-:Y:S02]  /*aad0*/  IADD3.X R123, PT, PT, R120, UR26, RZ, P5, !PT ;  /* 0x0000001a787b7c10 */ /* 0x000fe4000affe4ff */
[----:B------:R-:W-:Y:S02]  /*aae0*/  ISETP.NE.U32.AND P5, PT, R128, RZ, PT ;  /* 0x000000ff8000720c */ /* 0x000fe40003fa5070 */
[----:B------:R-:W-:Y:S01]  /*aaf0*/  SEL R125, R124, RZ, P4 ;  /* 0x000000ff7c7d7207 */ /* 0x000fe20002000000 */
[----:B------:R2:W-:Y:S01]  /*ab00*/  LDGSTS.E [R175+0x18008], desc[UR22][R122.64], P0 ;  /* 0x180080007aaf7fae */ /* 0x0005e200081a1016 */
[----:B------:R-:W-:-:S02]  /*ab10*/  LOP3.LUT R176, R0, 0x70, RZ, 0x3c, !PT ;  /* 0x0000007000b07812 */ /* 0x000fc400078e3cff */
[----:B------:R-:W-:Y:S02]  /*ab20*/  IADD3 R124, P4, PT, R119, UR25, RZ ;  /* 0x00000019777c7c10 */ /* 0x000fe4000ff9e0ff */
[----:B-1----:R-:W-:Y:S01]  /*ab30*/  IADD3 R126, P6, PT, R117, UR25, RZ ;  /* 0x00000019757e7c10 */ /* 0x002fe2000ffde0ff */
[----:B------:R-:W-:Y:S01]  /*ab40*/  VIADD R129, R176, UR7 ;  /* 0x00000007b0817c36 */ /* 0x000fe20008000000 */
[----:B------:R-:W-:Y:S01]  /*ab50*/  ISETP.NE.U32.AND P1, PT, R125, RZ, PT ;  /* 0x000000ff7d00720c */ /* 0x000fe20003f25070 */
[----:B------:R-:W-:Y:S01]  /*ab60*/  ULEA UR7, UR24, UR10, 0xf ;  /* 0x0000000a18077291 */ /* 0x000fe2000f8e78ff */
[----:B------:R-:W-:Y:S01]  /*ab70*/  IADD3.X R125, PT, PT, R118, UR26, RZ, P4, !PT ;  /* 0x0000001a767d7c10 */ /* 0x000fe2000a7fe4ff */
[----:B------:R-:W-:Y:S01]  /*ab80*/  UIADD3 UR25, UP5, UPT, UR25, UR31, URZ ;  /* 0x0000001f19197290 */ /* 0x000fe2000ffbe0ff */
[----:B------:R-:W-:Y:S02]  /*ab90*/  IADD3.X R127, PT, PT, R116, UR26, RZ, P6, !PT ;  /* 0x0000001a747f7c10 */ /* 0x000fe4000b7fe4ff */
[----:B--2---:R-:W-:Y:S01]  /*aba0*/  IADD3 R122, P0, PT, R91, UR27, RZ ;  /* 0x0000001b5b7a7c10 */ /* 0x004fe2000ff1e0ff */
[----:B------:R1:W-:Y:S01]  /*abb0*/  LDGSTS.E [R129+0x18000], desc[UR22][R124.64], P3 ;  /* 0x180000007c817fae */ /* 0x0003e200099a1016 */
[----:B------:R-:W-:Y:S01]  /*abc0*/  VIADD R128, R4, UR7 ;  /* 0x0000000704807c36 */ /* 0x000fe20008000000 */
[----:B------:R-:W-:Y:S01]  /*abd0*/  UIADD3.X UR26, UPT, UPT, UR26, UR32, URZ, UP5, !UPT ;  /* 0x000000201a1a7290 */ /* 0x000fe2000affe4ff */
[----:B------:R-:W-:Y:S01]  /*abe0*/  IADD3.X R123, PT, PT, R90, UR28, RZ, P0, !PT ;  /* 0x0000001c5a7b7c10 */ /* 0x000fe200087fe4ff */
[----:B------:R2:W-:Y:S01]  /*abf0*/  LDGSTS.E [R129+0x18008], desc[UR22][R126.64], P5 ;  /* 0x180080007e817fae */ /* 0x0005e2000a9a1016 */
[----:B------:R-:W-:Y:S01]  /*ac00*/  VIADD R174, R173, UR7 ;  /* 0x00000007adae7c36 */ /* 0x000fe20008000000 */
[----:B------:R-:W-:-:S02]  /*ac10*/  USEL UR7, URZ, 0x1, !UP3 ;  /* 0x00000001ff077887 */ /* 0x000fc4000d800000 */
[----:B------:R-:W0:Y:S01]  /*ac20*/  LDGDEPBAR ;  /* 0x00000000000079af */ /* 0x000e220000000000 */
[----:B------:R-:W-:Y:S02]  /*ac30*/  UISETP.NE.U32.AND UP3, UPT, UR20, UR4, UPT ;  /* 0x000000041400728c */ /* 0x000fe4000bf65070 */
[----:B------:R-:W-:Y:S01]  /*ac40*/  ULOP3.LUT UR7, UR6, UR7, URZ, 0x3c, !UPT ;  /* 0x0000000706077292 */ /* 0x000fe2000f8e3cff */
[----:B-1----:R-:W-:Y:S01]  /*ac50*/  IADD3 R124, P3, PT, R87, UR27, RZ ;  /* 0x0000001b577c7c10 */ /* 0x002fe2000ff7e0ff */
[----:B------:R1:W-:Y:S01]  /*ac60*/  LDGSTS.E [R128], desc[UR22][R122.64], P1 ;  /* 0x000000007a807fae */ /* 0x0003e200089a1016 */
[----:B--2---:R-:W-:Y:S02]  /*ac70*/  IADD3 R126, P0, PT, R83, UR27, RZ ;  /* 0x0000001b537e7c10 */ /* 0x004fe4000ff1e0ff */
[----:B------:R-:W-:Y:S02]  /*ac80*/  IADD3.X R125, PT, PT, R86, UR28, RZ, P3, !PT ;  /* 0x0000001c567d7c10 */ /* 0x000fe40009ffe4ff */
[----:B------:R-:W-:-:S03]  /*ac90*/  IADD3.X R127, PT, PT, R82, UR28, RZ, P0, !PT ;  /* 0x0000001c527f7c10 */ /* 0x000fc600087fe4ff */
[----:B------:R2:W-:Y:S01]  /*aca0*/  LDGSTS.E [R128+0x400], desc[UR22][R124.64], P1 ;  /* 0x004000007c807fae */ /* 0x0005e200089a1016 */
[----:B-1----:R-:W-:-:S03]  /*acb0*/  IADD3 R122, P3, PT, R79, UR27, RZ ;  /* 0x0000001b4f7a7c10 */ /* 0x002fc6000ff7e0ff */
[----:B------:R1:W-:Y:S01]  /*acc0*/  LDGSTS.E [R128+0x800], desc[UR22][R126.64], P1 ;  /* 0x008000007e807fae */ /* 0x0003e200089a1016 */
[----:B------:R-:W-:-:S05]  /*acd0*/  IADD3.X R123, PT, PT, R78, UR28, RZ, P3, !PT ;  /* 0x0000001c4e7b7c10 */ /* 0x000fca0009ffe4ff */
[----:B------:R3:W-:Y:S01]  /*ace0*/  LDGSTS.E [R128+0xc00], desc[UR22][R122.64], P1 ;  /* 0x00c000007a807fae */ /* 0x0007e200089a1016 */
[----:B--2---:R-:W-:Y:S02]  /*acf0*/  IADD3 R124, P0, PT, R75, UR27, RZ ;  /* 0x0000001b4b7c7c10 */ /* 0x004fe4000ff1e0ff */
[----:B-1----:R-:W-:Y:S02]  /*ad00*/  IADD3 R126, P3, PT, R71, UR27, RZ ;  /* 0x0000001b477e7c10 */ /* 0x002fe4000ff7e0ff */
[----:B------:R-:W-:Y:S02]  /*ad10*/  IADD3.X R125, PT, PT, R74, UR28, RZ, P0, !PT ;  /* 0x0000001c4a7d7c10 */ /* 0x000fe400087fe4ff */
[----:B------:R-:W-:Y:S02]  /*ad20*/  IADD3.X R127, PT, PT, R70, UR28, RZ, P3, !PT ;  /* 0x0000001c467f7c10 */ /* 0x000fe40009ffe4ff */
[----:B---3--:R-:W-:Y:S01]  /*ad30*/  IADD3 R122, P0, PT, R67, UR27, RZ ;  /* 0x0000001b437a7c10 */ /* 0x008fe2000ff1e0ff */
[----:B------:R1:W-:Y:S03]  /*ad40*/  LDGSTS.E [R128+0x1000], desc[UR22][R124.64], P1 ;  /* 0x010000007c807fae */ /* 0x0003e600089a1016 */
[----:B------:R-:W-:Y:S01]  /*ad50*/  IADD3.X R123, PT, PT, R66, UR28, RZ, P0, !PT ;  /* 0x0000001c427b7c10 */ /* 0x000fe200087fe4ff */
[----:B------:R2:W-:Y:S04]  /*ad60*/  LDGSTS.E [R128+0x1400], desc[UR22][R126.64], P1 ;  /* 0x014000007e807fae */ /* 0x0005e800089a1016 */
[----:B------:R3:W-:Y:S01]  /*ad70*/  LDGSTS.E [R128+0x1800], desc[UR22][R122.64], P1 ;  /* 0x018000007a807fae */ /* 0x0007e200089a1016 */
[----:B-1----:R-:W-:-:S02]  /*ad80*/  IADD3 R124, P3, PT, R63, UR27, RZ ;  /* 0x0000001b3f7c7c10 */ /* 0x002fc4000ff7e0ff */
[----:B--2---:R-:W-:Y:S02]  /*ad90*/  IADD3 R126, P0, PT, R59, UR27, RZ ;  /* 0x0000001b3b7e7c10 */ /* 0x004fe4000ff1e0ff */
        /* <DEDUP_REMOVED lines=80> */
[----:B------:R-:W-:Y:S02]  /*b2a0*/  IADD3 R128, P4, PT, R171, UR27, RZ ;  /* 0x0000001bab807c10 */ /* 0x000fe4000ff9e0ff */
[----:B--2---:R-:W-:Y:S02]  /*b2b0*/  IADD3 R126, P3, PT, R77, UR27, RZ ;  /* 0x0000001b4d7e7c10 */ /* 0x004fe4000ff7e0ff */
[----:B------:R-:W-:Y:S02]  /*b2c0*/  IADD3.X R125, PT, PT, R80, UR28, RZ, P0, !PT ;  /* 0x0000001c507d7c10 */ /* 0x000fe400087fe4ff */
[----:B------:R-:W-:Y:S02]  /*b2d0*/  IADD3.X R127, PT, PT, R76, UR28, RZ, P3, !PT ;  /* 0x0000001c4c7f7c10 */ /* 0x000fe40009ffe4ff */
[----:B---3--:R-:W-:Y:S01]  /*b2e0*/  IADD3 R122, P0, PT, R73, UR27, RZ ;  /* 0x0000001b497a7c10 */ /* 0x008fe2000ff1e0ff */
[----:B------:R1:W-:Y:S01]  /*b2f0*/  LDGSTS.E [R174+0xa00], desc[UR22][R124.64], P1 ;  /* 0x00a000007cae7fae */ /* 0x0003e200089a1016 */
[----:B------:R-:W-:-:S02]  /*b300*/  IADD3.X R129, PT, PT, R172, UR28, RZ, P4, !PT ;  /* 0x0000001cac817c10 */ /* 0x000fc4000a7fe4ff */
[----:B------:R-:W-:Y:S01]  /*b310*/  IADD3.X R123, PT, PT, R72, UR28, RZ, P0, !PT ;  /* 0x0000001c487b7c10 */ /* 0x000fe200087fe4ff */
[----:B------:R2:W-:Y:S04]  /*b320*/  LDGSTS.E [R174+0xe00], desc[UR22][R126.64], P1 ;  /* 0x00e000007eae7fae */ /* 0x0005e800089a1016 */
[----:B------:R3:W-:Y:S01]  /*b330*/  LDGSTS.E [R174+0x1200], desc[UR22][R122.64], P1 ;  /* 0x012000007aae7fae */ /* 0x0007e200089a1016 */
[----:B-1----:R-:W-:Y:S02]  /*b340*/  IADD3 R124, P3, PT, R69, UR27, RZ ;  /* 0x0000001b457c7c10 */ /* 0x002fe4000ff7e0ff */
[----:B--2---:R-:W-:Y:S02]  /*b350*/  IADD3 R126, P0, PT, R65, UR27, RZ ;  /* 0x0000001b417e7c10 */ /* 0x004fe4000ff1e0ff */
[----:B------:R-:W-:-:S02]  /*b360*/  IADD3.X R125, PT, PT, R68, UR28, RZ, P3, !PT ;  /* 0x0000001c447d7c10 */ /* 0x000fc40009ffe4ff */
        /* <DEDUP_REMOVED lines=70> */
[----:B--2---:R-:W-:Y:S01]  /*b7d0*/  IADD3 R126, P0, PT, R167, UR27, RZ ;  /* 0x0000001ba77e7c10 */ /* 0x004fe2000ff1e0ff */
[----:B------:R-:W-:Y:S01]  /*b7e0*/  UIADD3 UR27, UP4, UPT, UR27, UR33, URZ ;  /* 0x000000211b1b7290 */ /* 0x000fe2000ff9e0ff */
[----:B------:R-:W-:Y:S02]  /*b7f0*/  IADD3.X R125, PT, PT, R164, UR28, RZ, P3, !PT ;  /* 0x0000001ca47d7c10 */ /* 0x000fe40009ffe4ff */
[----:B------:R-:W-:Y:S01]  /*b800*/  IADD3.X R127, PT, PT, R168, UR28, RZ, P0, !PT ;  /* 0x0000001ca87f7c10 */ /* 0x000fe200087fe4ff */
[----:B---3--:R-:W-:Y:S01]  /*b810*/  IMAD.U32 R122, RZ, RZ, UR6 ;  /* 0x00000006ff7a7e24 */ /* 0x008fe2000f8e00ff */
[----:B------:R-:W-:Y:S01]  /*b820*/  UIADD3.X UR28, UPT, UPT, UR28, UR34, URZ, UP4, !UPT ;  /* 0x000000221c1c7290 */ /* 0x000fe2000a7fe4ff */
[----:B------:R2:W-:Y:S04]  /*b830*/  LDGSTS.E [R174+0x7600], desc[UR22][R124.64], P1 ;  /* 0x076000007cae7fae */ /* 0x0005e800089a1016 */
[----:B------:R2:W-:Y:S04]  /*b840*/  LDGSTS.E [R174+0x7a00], desc[UR22][R126.64], P1 ;  /* 0x07a000007eae7fae */ /* 0x0005e800089a1016 */
[----:B------:R2:W-:Y:S04]  /*b850*/  LDGSTS.E [R174+0x7e00], desc[UR22][R128.64], P1 ;  /* 0x07e0000080ae7fae */ /* 0x0005e800089a1016 */
[----:B------:R-:W0:Y:S01]  /*b860*/  LDGDEPBAR ;  /* 0x00000000000079af */ /* 0x000e220000000000 */
[----:B------:R-:W-:Y:S05]  /*b870*/  BRA.U UP3, `(.L_x_10) ;  /* 0xffffffe503287547 */ /* 0x000fea000b83ffff */
.L_x_7:
[----:B-1----:R-:W3:Y:S01]  /*b880*/  LDL.LU R123, [R1] ;  /* 0x00000000017b7983 */ /* 0x002ee20000300800 */
[----:B------:R-:W3:Y:S01]  /*b890*/  LDCU.128 UR16, c[0x0][0x390] ;  /* 0x00007200ff1077ac */ /* 0x000ee20008000c00 */
[----:B------:R-:W1:Y:S01]  /*b8a0*/  LDC R133, c[0x0][0x3b8] ;  /* 0x0000ee00ff857b82 */ /* 0x000e620000000800 */
[C---:B------:R-:W-:Y:S01]  /*b8b0*/  LOP3.LUT R132, R2.reuse, R3, RZ, 0xfc, !PT ;  /* 0x0000000302847212 */ /* 0x040fe200078efcff */
[----:B--2---:R-:W2:Y:S01]  /*b8c0*/  S2R R124, SR_TID.X ;  /* 0x00000000007c7919 */ /* 0x004ea20000002100 */
[----:B------:R-:W4:Y:S01]  /*b8d0*/  LDCU UR5, c[0x0][0x39c] ;  /* 0x00007380ff0577ac */ /* 0x000f220008000800 */
[--C-:B------:R-:W-:Y:S01]  /*b8e0*/  LOP3.LUT R10, R2, 0x2, R3.reuse, 0xfe, !PT ;  /* 0x00000002020a7812 */ /* 0x100fe200078efe03 */
[----:B------:R-:W-:Y:S01]  /*b8f0*/  IMAD.U32 R159, RZ, RZ, UR29 ;  /* 0x0000001dff9f7e24 */ /* 0x000fe2000f8e00ff */
[----:B------:R-:W-:Y:S01]  /*b900*/  LOP3.LUT R0, R132, 0xfe, RZ, 0xfc, !PT ;  /* 0x000000fe84007812 */ /* 0x000fe200078efcff */
[----:B------:R-:W5:Y:S01]  /*b910*/  LDCU UR4, c[0x0][0x3b4] ;  /* 0x00007680ff0477ac */ /* 0x000f620008000800 */
[----:B------:R-:W-:-:S02]  /*b920*/  LOP3.LUT R8, R2, 0x4, R3, 0xfe, !PT ;  /* 0x0000000402087812 */ /* 0x000fc400078efe03 */
[C-C-:B------:R-:W-:Y:S02]  /*b930*/  LOP3.LUT R192, R2.reuse, 0x1e, R3.reuse, 0xfe, !PT ;  /* 0x0000001e02c07812 */ /* 0x140fe400078efe03 */
[C-C-:B------:R-:W-:Y:S02]  /*b940*/  LOP3.LUT R191, R2.reuse, 0x1c, R3.reuse, 0xfe, !PT ;  /* 0x0000001c02bf7812 */ /* 0x140fe400078efe03 */
[C-C-:B------:R-:W-:Y:S02]  /*b950*/  LOP3.LUT R190, R2.reuse, 0x1a, R3.reuse, 0xfe, !PT ;  /* 0x0000001a02be7812 */ /* 0x140fe400078efe03 */
[C-C-:B------:R-:W-:Y:S02]  /*b960*/  LOP3.LUT R189, R2.reuse, 0x18, R3.reuse, 0xfe, !PT ;  /* 0x0000001802bd7812 */ /* 0x140fe400078efe03 */
[C-C-:B------:R-:W-:Y:S02]  /*b970*/  LOP3.LUT R188, R2.reuse, 0x16, R3.reuse, 0xfe, !PT ;  /* 0x0000001602bc7812 */ /* 0x140fe400078efe03 */
[----:B------:R-:W-:-:S02]  /*b980*/  LOP3.LUT R139, R2, 0x14, R3, 0xfe, !PT ;  /* 0x00000014028b7812 */ /* 0x000fc400078efe03 */
[C-C-:B------:R-:W-:Y:S02]  /*b990*/  LOP3.LUT R137, R2.reuse, 0x12, R3.reuse, 0xfe, !PT ;  /* 0x0000001202897812 */ /* 0x140fe400078efe03 */
[--C-:B------:R-:W-:Y:S01]  /*b9a0*/  LOP3.LUT R138, R2, 0x10, R3.reuse, 0xfe, !PT ;  /* 0x00000010028a7812 */ /* 0x100fe200078efe03 */
[-C--:B-1----:R-:W-:Y:S01]  /*b9b0*/  IMAD R141, R8, R133.reuse, RZ ;  /* 0x00000085088d7224 */ /* 0x082fe200078e02ff */
[C-C-:B------:R-:W-:Y:S02]  /*b9c0*/  LOP3.LUT R134, R2.reuse, 0xe, R3.reuse, 0xfe, !PT ;  /* 0x0000000e02867812 */ /* 0x140fe400078efe03 */
[C-C-:B------:R-:W-:Y:S02]  /*b9d0*/  LOP3.LUT R136, R2.reuse, 0xc, R3.reuse, 0xfe, !PT ;  /* 0x0000000c02887812 */ /* 0x140fe400078efe03 */
[C-C-:B------:R-:W-:Y:S02]  /*b9e0*/  LOP3.LUT R135, R2.reuse, 0xa, R3.reuse, 0xfe, !PT ;  /* 0x0000000a02877812 */ /* 0x140fe400078efe03 */
[--C-:B------:R-:W-:Y:S01]  /*b9f0*/  LOP3.LUT R156, R2, 0x8, R3.reuse, 0xfe, !PT ;  /* 0x00000008029c7812 */ /* 0x100fe200078efe03 */
[----:B--2---:R-:W-:Y:S01]  /*ba00*/  IMAD.SHL.U32 R125, R124, 0x10, RZ ;  /* 0x000000107c7d7824 */ /* 0x004fe200078e00ff */
[----:B------:R-:W-:Y:S01]  /*ba10*/  LOP3.LUT R2, R2, 0x6, R3, 0xfe, !PT ;  /* 0x0000000602027812 */ /* 0x000fe200078efe03 */
[----:B------:R-:W-:-:S03]  /*ba20*/  IMAD R3, R10, R133, RZ ;  /* 0x000000850a037224 */ /* 0x000fc600078e02ff */
[----:B------:R-:W-:Y:S02]  /*ba30*/  LOP3.LUT R5, R125, 0xf0, RZ, 0xc0, !PT ;  /* 0x000000f07d057812 */ /* 0x000fe400078ec0ff */
[C---:B---3--:R-:W-:Y:S01]  /*ba40*/  ISETP.GE.AND P0, PT, R123.reuse, UR18, PT ;  /* 0x000000127b007c0c */ /* 0x048fe2000bf06270 */
[----:B-----5:R-:W-:-:S03]  /*ba50*/  IMAD R4, R123, UR4, RZ ;  /* 0x000000047b047c24 */ /* 0x020fc6000f8e02ff */
[----:B----4-:R-:W-:Y:S01]  /*ba60*/  ISETP.LT.AND P1, PT, R0, UR5, !P0 ;  /* 0x0000000500007c0c */ /* 0x010fe2000c721270 */
[----:B------:R-:W-:Y:S01]  /*ba70*/  IMAD.SHL.U32 R0, R124, 0x80, RZ ;  /* 0x000000807c007824 */ /* 0x000fe200078e00ff */
[----:B------:R-:W-:Y:S02]  /*ba80*/  ISETP.LT.AND P4, PT, R10, UR19, !P0 ;  /* 0x000000130a007c0c */ /* 0x000fe4000c781270 */
[----:B------:R-:W-:Y:S02]  /*ba90*/  ISETP.LT.AND P3, PT, R8, UR19, !P0 ;  /* 0x0000001308007c0c */ /* 0x000fe4000c761270 */
[----:B------:R-:W-:Y:S02]  /*baa0*/  LOP3.LUT R6, R0, 0x800, RZ, 0xc0, !PT ;  /* 0x0000080000067812 */ /* 0x000fe400078ec0ff */
[----:B------:R-:W-:Y:S02]  /*bab0*/  LEA R0, P5, R4, UR16, 0x2 ;  /* 0x0000001004007c11 */ /* 0x000fe4000f8a10ff */
[----:B------:R-:W-:Y:S01]  /*bac0*/  IADD3 R148, PT, PT, R5, UR10, R6 ;  /* 0x0000000a05947c10 */ /* 0x000fe2000fffe006 */
[----:B------:R-:W-:Y:S10]  /*bad0*/  BRA.U !UP2, `(.L_x_11) ;  /* 0x000000010a107547 */ /* 0x000ff4000b800000 */
[----:B------:R-:W-:-:S06]  /*bae0*/  USHF.L.U32 UR6, UR6, 0x1f, URZ ;  /* 0x0000001f06067899 */ /* 0x000fcc00080006ff */
[----:B------:R-:W-:-:S04]  /*baf0*/  IMAD.U32 R5, RZ, RZ, UR6 ;  /* 0x00000006ff057e24 */ /* 0x000fc8000f8e00ff */
[----:B------:R-:W1:Y:S02]  /*bb00*/  SYNCS.PHASECHK.TRANS64.TRYWAIT P6, [UR12], R5 ;  /* 0x00000005ff0075a7 */ /* 0x000e6400080c110c */
[----:B-1----:R-:W-:Y:S05]  /*bb10*/  @!P6 BRA `(.L_x_12) ;  /* 0x0000004400c8e947 */ /* 0x002fea0003800000 */
.L_x_11:
[----:B------:R-:W-:-:S04]  /*bb20*/  DEPBAR.LE SB0, 0x0 ;  /* 0x000080000000791a */ /* 0x000fc80000000000 */
[----:B------:R-:W-:Y:S01]  /*bb30*/  BAR.SYNC.DEFER_BLOCKING 0x0 ;  /* 0x0000000000007b1d */ /* 0x000fe20000010000 */
[C---:B------:R-:W-:Y:S01]  /*bb40*/  ISETP.LT.AND P6, PT, R2.reuse, UR19, !P0 ;  /* 0x0000001302007c0c */ /* 0x040fe2000c7c1270 */
[-C--:B------:R-:W-:Y:S01]  /*bb50*/  IMAD R143, R2, R133.reuse, RZ ;  /* 0x00000085028f7224 */ /* 0x080fe200078e02ff */
[----:B------:R-:W-:Y:S01]  /*bb60*/  LEA.HI.X.SX32 R2, R4, UR17, 0x2, P5 ;  /* 0x0000001104027c11 */ /* 0x000fe2000a8f16ff */
[-C--:B------:R-:W-:Y:S02]  /*bb70*/  IMAD R180, R132, R133.reuse, RZ ;  /* 0x0000008584b47224 */ /* 0x080fe400078e02ff */
[-C--:B------:R-:W-:Y:S01]  /*bb80*/  IMAD R149, R156, R133.reuse, RZ ;  /* 0x000000859c957224 */ /* 0x080fe200078e02ff */
[----:B------:R-:W1:Y:S01]  /*bb90*/  LDCU UR4, c[0x0][0x39c] ;  /* 0x00007380ff0477ac */ /* 0x000e620008000800 */
[-C--:B------:R-:W-:Y:S01]  /*bba0*/  IMAD R151, R135, R133.reuse, RZ ;  /* 0x0000008587977224 */ /* 0x080fe200078e02ff */
[----:B------:R-:W-:Y:S01]  /*bbb0*/  LEA R144, P5, R180, R0, 0x2 ;  /* 0x00000000b4907211 */ /* 0x000fe200078a10ff */
[----:B------:R-:W2:Y:S01]  /*bbc0*/  S2R R160, SR_TID.X ;  /* 0x0000000000a07919 */ /* 0x000ea20000002100 */
[-C--:B------:R-:W-:Y:S01]  /*bbd0*/  IMAD R157, R136, R133.reuse, RZ ;  /* 0x00000085889d7224 */ /* 0x080fe200078e02ff */
[----:B------:R-:W3:Y:S01]  /*bbe0*/  LDCU UR5, c[0x0][0x39c] ;  /* 0x00007380ff0577ac */ /* 0x000ee20008000800 */
[----:B------:R-:W-:Y:S01]  /*bbf0*/  LEA.HI.X.SX32 R145, R180, R2, 0x2, P5 ;  /* 0x00000002b4917211 */ /* 0x000fe200028f16ff */
[-C--:B------:R-:W-:Y:S01]  /*bc00*/  IMAD R161, R134, R133.reuse, RZ ;  /* 0x0000008586a17224 */ /* 0x080fe200078e02ff */
[----:B------:R-:W-:Y:S01]  /*bc10*/  LEA R140, P5, R141, R0, 0x2 ;  /* 0x000000008d8c7211 */ /* 0x000fe200078a10ff */
[-C--:B------:R-:W-:Y:S01]  /*bc20*/  IMAD R163, R138, R133.reuse, RZ ;  /* 0x000000858aa37224 */ /* 0x080fe200078e02ff */
[----:B------:R-:W4:Y:S01]  /*bc30*/  LDCU UR6, c[0x0][0x39c] ;  /* 0x00007380ff0677ac */ /* 0x000f220008000800 */
[-C--:B------:R-:W-:Y:S01]  /*bc40*/  IMAD R177, R189, R133.reuse, RZ ;  /* 0x00000085bdb17224 */ /* 0x080fe200078e02ff */
[----:B------:R-:W-:Y:S01]  /*bc50*/  LEA.HI.X.SX32 R141, R141, R2, 0x2, P5 ;  /* 0x000000028d8d7211 */ /* 0x000fe200028f16ff */
[----:B------:R-:W-:Y:S01]  /*bc60*/  IMAD R181, R191, R133, RZ ;  /* 0x00000085bfb57224 */ /* 0x000fe200078e02ff */
[----:B------:R-:W-:Y:S01]  /*bc70*/  LEA R154, P5, R149, R0, 0x2 ;  /* 0x00000000959a7211 */ /* 0x000fe200078a10ff */
[----:B------:R-:W-:Y:S01]  /*bc80*/  IMAD R185, R133, 0x20, R180 ;  /* 0x0000002085b97824 */ /* 0x000fe200078e02b4 */
[----:B------:R-:W5:Y:S01]  /*bc90*/  LDCU UR7, c[0x0][0x39c] ;  /* 0x00007380ff0777ac */ /* 0x000f620008000800 */
[----:B------:R-:W1:Y:S02]  /*bca0*/  @!P2 SYNCS.CCTL.IV [UR10+0x1e000] ;  /* 0x01e00000ff00a9b1 */ /* 0x000e64000800000a */
[----:B-1----:R-:W-:Y:S01]  /*bcb0*/  BAR.SYNC.DEFER_BLOCKING 0x0 ;  /* 0x0000000000007b1d */ /* 0x002fe20000010000 */
[----:B------:R-:W-:-:S02]  /*bcc0*/  LEA.HI.X.SX32 R155, R149, R2, 0x2, P5 ;  /* 0x00000002959b7211 */ /* 0x000fc400028f16ff */
[----:B------:R-:W-:-:S03]  /*bcd0*/  LEA R150, P5, R157, R0, 0x2 ;  /* 0x000000009d967211 */ /* 0x000fc600078a10ff */
[----:B------:R-:W1:Y:S01]  /*bce0*/  LDCU UR8, c[0x0][0x39c] ;  /* 0x00007380ff0877ac */ /* 0x000e620008000800 */
[----:B------:R-:W-:Y:S01]  /*bcf0*/  LDTM.16dp32bit_t0_t15.x128 R4, tmem[UR11] ;  /* 0x0000000b000479ee */ /* 0x000fe20008b80000 */
[----:B------:R-:W1:Y:S01]  /*bd00*/  LDTM.16dp32bit_t16_t31.x128 R4, tmem[UR11+0x80] ;  /* 0x0000800b000479ee */ /* 0x000e620008ba0000 */
[----:B--2---:R-:W-:-:S04]  /*bd10*/  LOP3.LUT R160, R160, 0x7f, RZ, 0xc0, !PT ;  /* 0x0000007fa0a07812 */ /* 0x004fc800078ec0ff */
[----:B------:R-:W-:Y:S01]  /*bd20*/  LEA R193, R160, UR10, 0x4 ;  /* 0x0000000aa0c17c11 */ /* 0x000fe2000f8e20ff */
[----:B------:R-:W2:Y:S01]  /*bd30*/  @!P2 SYNCS.CCTL.IV [UR10+0x1e008] ;  /* 0x01e00800ff00a9b1 */ /* 0x000ea2000800000a */
[----:B------:R-:W-:Y:S01]  /*bd40*/  LEA R146, P2, R3, R0, 0x2 ;  /* 0x0000000003927211 */ /* 0x000fe200078410ff */
[----:B------:R-:W-:-:S03]  /*bd50*/  NOP ;  /* 0x0000000000007918 */ /* 0x000fc60000000000 */
[----:B------:R-:W-:Y:S01]  /*bd60*/  LEA.HI.X.SX32 R147, R3, R2, 0x2, P2 ;  /* 0x0000000203937211 */ /* 0x000fe200010f16ff */
[----:B------:R-:W-:Y:S01]  /*bd70*/  IMAD R3, R159, 0x8, R148 ;  /* 0x000000089f037824 */ /* 0x000fe200078e0294 */
[C---:B------:R-:W-:Y:S01]  /*bd80*/  LEA R142, P2, R143.reuse, R0, 0x2 ;  /* 0x000000008f8e7211 */ /* 0x040fe200078410ff */
[----:B-1----:R-:W-:Y:S02]  /*bd90*/  IMAD.MOV.U32 R168, RZ, RZ, R4 ;  /* 0x000000ffffa87224 */ /* 0x002fe400078e0004 */
[----:B------:R-:W-:Y:S01]  /*bda0*/  IMAD.MOV.U32 R169, RZ, RZ, R6 ;  /* 0x000000ffffa97224 */ /* 0x000fe200078e0006 */
[----:B------:R-:W-:Y:S01]  /*bdb0*/  LEA.HI.X.SX32 R143, R143, R2, 0x2, P2 ;  /* 0x000000028f8f7211 */ /* 0x000fe200010f16ff */
[----:B------:R-:W-:Y:S01]  /*bdc0*/  IMAD.MOV.U32 R170, RZ, RZ, R8 ;  /* 0x000000ffffaa7224 */ /* 0x000fe200078e0008 */
[C---:B------:R-:W-:Y:S01]  /*bdd0*/  LEA R152, P2, R151.reuse, R0, 0x2 ;  /* 0x0000000097987211 */ /* 0x040fe200078410ff */
[----:B------:R-:W-:Y:S02]  /*bde0*/  IMAD.MOV.U32 R171, RZ, RZ, R10 ;  /* 0x000000ffffab7224 */ /* 0x000fe400078e000a */
[----:B------:R-:W-:Y:S01]  /*bdf0*/  IMAD.MOV.U32 R158, RZ, RZ, R9 ;  /* 0x000000ffff9e7224 */ /* 0x000fe200078e0009 */
[-C--:B------:R-:W-:Y:S01]  /*be00*/  LEA.HI.X.SX32 R153, R151, R2.reuse, 0x2, P2 ;  /* 0x0000000297997211 */ /* 0x080fe200010f16ff */
[----:B------:R-:W-:Y:S01]  /*be10*/  IMAD.MOV.U32 R159, RZ, RZ, R11 ;  /* 0x000000ffff9f7224 */ /* 0x000fe200078e000b */
[----:B------:R-:W-:Y:S01]  /*be20*/  ISETP.LT.AND P2, PT, R156, UR19, !P0 ;  /* 0x000000139c007c0c */ /* 0x000fe2000c741270 */
[----:B------:R-:W-:Y:S01]  /*be30*/  IMAD.MOV.U32 R156, RZ, RZ, R5 ;  /* 0x000000ffff9c7224 */ /* 0x000fe200078e0005 */
[----:B------:R-:W-:Y:S01]  /*be40*/  LEA.HI.X.SX32 R151, R157, R2, 0x2, P5 ;  /* 0x000000029d977211 */ /* 0x000fe200028f16ff */
[----:B------:R-:W-:Y:S01]  /*be50*/  IMAD.MOV.U32 R157, RZ, RZ, R7 ;  /* 0x000000ffff9d7224 */ /* 0x000fe200078e0007 */
[----:B--2---:R1:W-:Y:S01]  /*be60*/  STS.128 [R3], R168 ;  /* 0x000000a803007388 */ /* 0x0043e20000000c00 */
[----:B------:R-:W-:Y:S01]  /*be70*/  LEA R148, P5, R161, R0, 0x2 ;  /* 0x00000000a1947211 */ /* 0x000fe200078a10ff */
[----:B------:R-:W-:-:S02]  /*be80*/  IMAD.MOV.U32 R164, RZ, RZ, R12 ;  /* 0x000000ffffa47224 */ /* 0x000fc400078e000c */
[----:B------:R-:W-:Y:S01]  /*be90*/  STS.128 [R3+0x400], R156 ;  /* 0x0004009c03007388 */ /* 0x000fe20000000c00 */
[----:B------:R-:W-:Y:S01]  /*bea0*/  LEA.HI.X.SX32 R149, R161, R2, 0x2, P5 ;  /* 0x00000002a1957211 */ /* 0x000fe200028f16ff */
[----:B------:R-:W-:Y:S01]  /*beb0*/  IMAD.MOV.U32 R165, RZ, RZ, R14 ;  /* 0x000000ffffa57224 */ /* 0x000fe200078e000e */
[C---:B------:R-:W-:Y:S01]  /*bec0*/  LEA R6, P5, R163.reuse, R0, 0x2 ;  /* 0x00000000a3067211 */ /* 0x040fe200078a10ff */
[----:B------:R-:W-:Y:S01]  /*bed0*/  BAR.SYNC.DEFER_BLOCKING 0x0 ;  /* 0x0000000000007b1d */ /* 0x000fe20000010000 */
[----:B------:R-:W-:Y:S02]  /*bee0*/  IMAD.MOV.U32 R166, RZ, RZ, R16 ;  /* 0x000000ffffa67224 */ /* 0x000fe400078e0010 */
[----:B------:R-:W-:Y:S01]  /*bef0*/  LEA.HI.X.SX32 R7, R163, R2, 0x2, P5 ;  /* 0x00000002a3077211 */ /* 0x000fe200028f16ff */
[----:B------:R-:W-:Y:S02]  /*bf00*/  IMAD.MOV.U32 R167, RZ, RZ, R18 ;  /* 0x000000ffffa77224 */ /* 0x000fe400078e0012 */
[----:B------:R-:W-:-:S02]  /*bf10*/  IMAD.MOV.U32 R12, RZ, RZ, R20 ;  /* 0x000000ffff0c7224 */ /* 0x000fc400078e0014 */
[----:B-1----:R-:W-:Y:S02]  /*bf20*/  IMAD.MOV.U32 R168, RZ, RZ, R13 ;  /* 0x000000ffffa87224 */ /* 0x002fe400078e000d */
[----:B------:R-:W-:Y:S02]  /*bf30*/  IMAD.MOV.U32 R169, RZ, RZ, R15 ;  /* 0x000000ffffa97224 */ /* 0x000fe400078e000f */
[----:B------:R-:W-:Y:S02]  /*bf40*/  IMAD.MOV.U32 R170, RZ, RZ, R17 ;  /* 0x000000ffffaa7224 */ /* 0x000fe400078e0011 */
[----:B------:R-:W-:Y:S02]  /*bf50*/  IMAD.MOV.U32 R171, RZ, RZ, R19 ;  /* 0x000000ffffab7224 */ /* 0x000fe400078e0013 */
[----:B------:R-:W-:Y:S02]  /*bf60*/  IMAD.MOV.U32 R13, RZ, RZ, R22 ;  /* 0x000000ffff0d7224 */ /* 0x000fe400078e0016 */
[----:B------:R-:W-:-:S02]  /*bf70*/  IMAD.MOV.U32 R14, RZ, RZ, R24 ;  /* 0x000000ffff0e7224 */ /* 0x000fc400078e0018 */
[----:B------:R-:W-:Y:S02]  /*bf80*/  IMAD.MOV.U32 R15, RZ, RZ, R26 ;  /* 0x000000ffff0f7224 */ /* 0x000fe400078e001a */
[----:B------:R-:W-:Y:S01]  /*bf90*/  IMAD.MOV.U32 R16, RZ, RZ, R21 ;  /* 0x000000ffff107224 */ /* 0x000fe200078e0015 */
[----:B------:R-:W1:Y:S01]  /*bfa0*/  LDS.128 R160, [R193] ;  /* 0x00000000c1a07984 */ /* 0x000e620000000c00 */
[----:B------:R-:W-:Y:S02]  /*bfb0*/  IMAD.MOV.U32 R17, RZ, RZ, R23 ;  /* 0x000000ffff117224 */ /* 0x000fe400078e0017 */
[----:B------:R-:W-:Y:S01]  /*bfc0*/  IMAD.MOV.U32 R18, RZ, RZ, R25 ;  /* 0x000000ffff127224 */ /* 0x000fe200078e0019 */
[----:B------:R-:W-:Y:S01]  /*bfd0*/  LDS.128 R156, [R193+0x800] ;  /* 0x00080000c19c7984 */ /* 0x000fe20000000c00 */
[----:B------:R-:W-:Y:S02]  /*bfe0*/  IMAD.MOV.U32 R19, RZ, RZ, R27 ;  /* 0x000000ffff137224 */ /* 0x000fe400078e001b */
[----:B------:R-:W-:Y:S01]  /*bff0*/  IMAD.MOV.U32 R24, RZ, RZ, R28 ;  /* 0x000000ffff187224 */ /* 0x000fe200078e001c */
[----:B------:R-:W-:Y:S01]  /*c000*/  BAR.SYNC.DEFER_BLOCKING 0x0 ;  /* 0x0000000000007b1d */ /* 0x000fe20000010000 */
[----:B------:R-:W-:-:S02]  /*c010*/  IMAD.MOV.U32 R25, RZ, RZ, R30 ;  /* 0x000000ffff197224 */ /* 0x000fc400078e001e */
[----:B------:R-:W-:Y:S02]  /*c020*/  IMAD.MOV.U32 R26, RZ, RZ, R32 ;  /* 0x000000ffff1a7224 */ /* 0x000fe400078e0020 */
[----:B------:R-:W-:Y:S02]  /*c030*/  IMAD.MOV.U32 R27, RZ, RZ, R34 ;  /* 0x000000ffff1b7224 */ /* 0x000fe400078e0022 */
[----:B------:R-:W-:Y:S02]  /*c040*/  IMAD.MOV.U32 R172, RZ, RZ, R29 ;  /* 0x000000ffffac7224 */ /* 0x000fe400078e001d */
[----:B------:R-:W-:Y:S02]  /*c050*/  IMAD.MOV.U32 R173, RZ, RZ, R31 ;  /* 0x000000ffffad7224 */ /* 0x000fe400078e001f */
[----:B------:R-:W-:Y:S02]  /*c060*/  IMAD.MOV.U32 R174, RZ, RZ, R33 ;  /* 0x000000ffffae7224 */ /* 0x000fe400078e0021 */
[----:B------:R-:W-:-:S02]  /*c070*/  IMAD.MOV.U32 R175, RZ, RZ, R35 ;  /* 0x000000ffffaf7224 */ /* 0x000fc400078e0023 */
[----:B------:R-:W-:Y:S02]  /*c080*/  IMAD.MOV.U32 R20, RZ, RZ, R37 ;  /* 0x000000ffff147224 */ /* 0x000fe400078e0025 */
[----:B------:R-:W-:Y:S02]  /*c090*/  IMAD.MOV.U32 R21, RZ, RZ, R39 ;  /* 0x000000ffff157224 */ /* 0x000fe400078e0027 */
[----:B------:R-:W-:Y:S02]  /*c0a0*/  IMAD.MOV.U32 R22, RZ, RZ, R41 ;  /* 0x000000ffff167224 */ /* 0x000fe400078e0029 */
[----:B------:R-:W-:Y:S02]  /*c0b0*/  IMAD.MOV.U32 R23, RZ, RZ, R43 ;  /* 0x000000ffff177224 */ /* 0x000fe400078e002b */
[-C--:B------:R-:W-:Y:S01]  /*c0c0*/  IMAD R5, R137, R133.reuse, RZ ;  /* 0x0000008589057224 */ /* 0x080fe200078e02ff */
[----:B------:R-:W-:Y:S01]  /*c0d0*/  STS.128 [R3], R164 ;  /* 0x000000a403007388 */ /* 0x000fe20000000c00 */
[----:B------:R-:W-:-:S02]  /*c0e0*/  IMAD R9, R139, R133, RZ ;  /* 0x000000858b097224 */ /* 0x000fc400078e02ff */
[----:B------:R-:W-:Y:S01]  /*c0f0*/  IMAD R11, R188, R133, RZ ;  /* 0x00000085bc0b7224 */ /* 0x000fe200078e02ff */
[----:B------:R-:W-:Y:S01]  /*c100*/  STS.128 [R3+0x400], R168 ;  /* 0x000400a803007388 */ /* 0x000fe20000000c00 */
[C---:B------:R-:W-:Y:S01]  /*c110*/  LEA R4, P5, R5.reuse, R0, 0x2 ;  /* 0x0000000005047211 */ /* 0x040fe200078a10ff */
[----:B------:R-:W-:Y:S01]  /*c120*/  IMAD.MOV.U32 R176, RZ, RZ, R45 ;  /* 0x000000ffffb07224 */ /* 0x000fe200078e002d */
[----:B------:R-:W-:Y:S02]  /*c130*/  BAR.SYNC.DEFER_BLOCKING 0x0 ;  /* 0x0000000000007b1d */ /* 0x000fe40000010000 */
[----:B------:R-:W-:Y:S01]  /*c140*/  LEA.HI.X.SX32 R5, R5, R2, 0x2, P5 ;  /* 0x0000000205057211 */ /* 0x000fe200028f16ff */
[----:B------:R-:W-:Y:S01]  /*c150*/  IMAD.MOV.U32 R178, RZ, RZ, R49 ;  /* 0x000000ffffb27224 */ /* 0x000fe200078e0031 */
[C---:B------:R-:W-:Y:S01]  /*c160*/  LEA R8, P5, R9.reuse, R0, 0x2 ;  /* 0x0000000009087211 */ /* 0x040fe200078a10ff */
[----:B------:R-:W-:Y:S02]  /*c170*/  IMAD.MOV.U32 R179, RZ, RZ, R51 ;  /* 0x000000ffffb37224 */ /* 0x000fe400078e0033 */
[----:B------:R-:W-:Y:S01]  /*c180*/  IMAD.MOV.U32 R180, RZ, RZ, R61 ;  /* 0x000000ffffb47224 */ /* 0x000fe200078e003d */
[----:B------:R-:W-:Y:S01]  /*c190*/  LEA.HI.X.SX32 R9, R9, R2, 0x2, P5 ;  /* 0x0000000209097211 */ /* 0x000fe200028f16ff */
[----:B------:R-:W-:Y:S01]  /*c1a0*/  IMAD.MOV.U32 R182, RZ, RZ, R65 ;  /* 0x000000ffffb67224 */ /* 0x000fe200078e0041 */
[----:B------:R-:W-:Y:S01]  /*c1b0*/  LEA R10, P5, R11, R0, 0x2 ;  /* 0x000000000b0a7211 */ /* 0x000fe200078a10ff */
[----:B------:R-:W-:-:S02]  /*c1c0*/  IMAD.MOV.U32 R183, RZ, RZ, R67 ;  /* 0x000000ffffb77224 */ /* 0x000fc400078e0043 */
[----:B------:R-:W-:Y:S01]  /*c1d0*/  IMAD.MOV.U32 R184, RZ, RZ, R77 ;  /* 0x000000ffffb87224 */ /* 0x000fe200078e004d */
[----:B------:R-:W-:Y:S01]  /*c1e0*/  LEA.HI.X.SX32 R11, R11, R2, 0x2, P5 ;  /* 0x000000020b0b7211 */ /* 0x000fe200028f16ff */
[----:B------:R-:W-:Y:S02]  /*c1f0*/  IMAD.MOV.U32 R186, RZ, RZ, R81 ;  /* 0x000000ffffba7224 */ /* 0x000fe400078e0051 */
[----:B------:R-:W-:Y:S01]  /*c200*/  IMAD.MOV.U32 R187, RZ, RZ, R83 ;  /* 0x000000ffffbb7224 */ /* 0x000fe200078e0053 */
[----:B------:R-:W2:Y:S04]  /*c210*/  LDS.128 R168, [R193] ;  /* 0x00000000c1a87984 */ /* 0x000ea80000000c00 */
[----:B------:R-:W-:Y:S01]  /*c220*/  LDS.128 R164, [R193+0x800] ;  /* 0x00080000c1a47984 */ /* 0x000fe20000000c00 */
[----:B------:R-:W-:Y:S06]  /*c230*/  BAR.SYNC.DEFER_BLOCKING 0x0 ;  /* 0x0000000000007b1d */ /* 0x000fec0000010000 */
[----:B------:R1:W-:Y:S04]  /*c240*/  STS.128 [R3], R12 ;  /* 0x0000000c03007388 */ /* 0x0003e80000000c00 */
[----:B------:R3:W-:Y:S01]  /*c250*/  STS.128 [R3+0x400], R16 ;  /* 0x0004001003007388 */ /* 0x0007e20000000c00 */
[----:B------:R-:W-:Y:S01]  /*c260*/  BAR.SYNC.DEFER_BLOCKING 0x0 ;  /* 0x0000000000007b1d */ /* 0x000fe20000010000 */
[----:B-1----:R-:W-:Y:S01]  /*c270*/  LEA R12, P5, R177, R0, 0x2 ;  /* 0x00000000b10c7211 */ /* 0x002fe200078a10ff */
[----:B------:R-:W-:-:S02]  /*c280*/  IMAD R15, R190, R133, RZ ;  /* 0x00000085be0f7224 */ /* 0x000fc400078e02ff */
[----:B---3--:R-:W-:Y:S01]  /*c290*/  IMAD.MOV.U32 R16, RZ, RZ, R36 ;  /* 0x000000ffff107224 */ /* 0x008fe200078e0024 */
[----:B------:R-:W-:Y:S01]  /*c2a0*/  LEA.HI.X.SX32 R13, R177, R2, 0x2, P5 ;  /* 0x00000002b10d7211 */ /* 0x000fe200028f16ff */
[----:B------:R-:W-:Y:S01]  /*c2b0*/  IMAD.MOV.U32 R17, RZ, RZ, R38 ;  /* 0x000000ffff117224 */ /* 0x000fe200078e0026 */
[C---:B------:R-:W-:Y:S01]  /*c2c0*/  LEA R14, P5, R15.reuse, R0, 0x2 ;  /* 0x000000000f0e7211 */ /* 0x040fe200078a10ff */
[----:B------:R-:W-:Y:S02]  /*c2d0*/  IMAD.MOV.U32 R18, RZ, RZ, R40 ;  /* 0x000000ffff127224 */ /* 0x000fe400078e0028 */
[----:B------:R-:W-:Y:S01]  /*c2e0*/  IMAD.MOV.U32 R19, RZ, RZ, R42 ;  /* 0x000000ffff137224 */ /* 0x000fe200078e002a */
[----:B------:R-:W-:Y:S01]  /*c2f0*/  LEA.HI.X.SX32 R15, R15, R2, 0x2, P5 ;  /* 0x000000020f0f7211 */ /* 0x000fe200028f16ff */
[----:B------:R-:W-:Y:S01]  /*c300*/  IMAD.MOV.U32 R177, RZ, RZ, R47 ;  /* 0x000000ffffb17224 */ /* 0x000fe200078e002f */
[----:B------:R-:W1:Y:S04]  /*c310*/  LDS.128 R32, [R193] ;  /* 0x00000000c1207984 */ /* 0x000e680000000c00 */
[----:B------:R-:W-:Y:S01]  /*c320*/  LDS.128 R28, [R193+0x800] ;  /* 0x00080000c11c7984 */ /* 0x000fe20000000c00 */
[----:B------:R-:W-:Y:S06]  /*c330*/  BAR.SYNC.DEFER_BLOCKING 0x0 ;  /* 0x0000000000007b1d */ /* 0x000fec0000010000 */
[----:B------:R3:W-:Y:S04]  /*c340*/  STS.128 [R3], R24 ;  /* 0x0000001803007388 */ /* 0x0007e80000000c00 */
[----:B------:R2:W-:Y:S01]  /*c350*/  STS.128 [R3+0x400], R172 ;  /* 0x000400ac03007388 */ /* 0x0005e20000000c00 */
[----:B------:R-:W-:Y:S01]  /*c360*/  BAR.SYNC.DEFER_BLOCKING 0x0 ;  /* 0x0000000000007b1d */ /* 0x000fe20000010000 */
[----:B---3--:R-:W-:-:S02]  /*c370*/  IMAD.MOV.U32 R24, RZ, RZ, R53 ;  /* 0x000000ffff187224 */ /* 0x008fc400078e0035 */
[----:B------:R-:W-:Y:S02]  /*c380*/  IMAD.MOV.U32 R25, RZ, RZ, R55 ;  /* 0x000000ffff197224 */ /* 0x000fe400078e0037 */
[----:B--2---:R-:W-:Y:S02]  /*c390*/  IMAD.MOV.U32 R172, RZ, RZ, R44 ;  /* 0x000000ffffac7224 */ /* 0x004fe400078e002c */
[----:B------:R-:W-:Y:S02]  /*c3a0*/  IMAD.MOV.U32 R173, RZ, RZ, R46 ;  /* 0x000000ffffad7224 */ /* 0x000fe400078e002e */
[----:B------:R-:W-:Y:S02]  /*c3b0*/  IMAD.MOV.U32 R174, RZ, RZ, R48 ;  /* 0x000000ffffae7224 */ /* 0x000fe400078e0030 */
[----:B------:R-:W-:Y:S02]  /*c3c0*/  IMAD.MOV.U32 R175, RZ, RZ, R50 ;  /* 0x000000ffffaf7224 */ /* 0x000fe400078e0032 */
[----:B------:R-:W-:-:S02]  /*c3d0*/  IMAD.MOV.U32 R26, RZ, RZ, R57 ;  /* 0x000000ffff1a7224 */ /* 0x000fc400078e0039 */
[----:B------:R-:W-:Y:S01]  /*c3e0*/  IMAD.MOV.U32 R27, RZ, RZ, R59 ;  /* 0x000000ffff1b7224 */ /* 0x000fe200078e003b */
[----:B------:R-:W2:Y:S04]  /*c3f0*/  LDS.128 R40, [R193] ;  /* 0x00000000c1287984 */ /* 0x000ea80000000c00 */
[----:B------:R-:W-:Y:S01]  /*c400*/  LDS.128 R36, [R193+0x800] ;  /* 0x00080000c1247984 */ /* 0x000fe20000000c00 */
[----:B------:R-:W-:Y:S06]  /*c410*/  BAR.SYNC.DEFER_BLOCKING 0x0 ;  /* 0x0000000000007b1d */ /* 0x000fec0000010000 */
[----:B------:R3:W-:Y:S04]  /*c420*/  STS.128 [R3], R16 ;  /* 0x0000001003007388 */ /* 0x0007e80000000c00 */
[----:B------:R1:W-:Y:S01]  /*c430*/  STS.128 [R3+0x400], R20 ;  /* 0x0004001403007388 */ /* 0x0003e20000000c00 */
[----:B------:R-:W-:Y:S01]  /*c440*/  BAR.SYNC.DEFER_BLOCKING 0x0 ;  /* 0x0000000000007b1d */ /* 0x000fe20000010000 */
[----:B---3--:R-:W-:Y:S01]  /*c450*/  LEA R16, P5, R181, R0, 0x2 ;  /* 0x00000000b5107211 */ /* 0x008fe200078a10ff */
[----:B------:R-:W-:-:S02]  /*c460*/  IMAD R19, R192, R133, RZ ;  /* 0x00000085c0137224 */ /* 0x000fc400078e02ff */
[----:B-1----:R-:W-:Y:S01]  /*c470*/  IMAD.MOV.U32 R20, RZ, RZ, R52 ;  /* 0x000000ffff147224 */ /* 0x002fe200078e0034 */
        /* <DEDUP_REMOVED lines=15> */
[----:B------:R-:W-:Y:S02]  /*c570*/  IMAD.MOV.U32 R174, RZ, RZ, R64 ;  /* 0x000000ffffae7224 */ /* 0x000fe400078e0040 */
[----:B------:R-:W-:Y:S02]  /*c580*/  IMAD.MOV.U32 R175, RZ, RZ, R66 ;  /* 0x000000ffffaf7224 */ /* 0x000fe400078e0042 */
[----:B--2---:R-:W-:Y:S02]  /*c590*/  IMAD.MOV.U32 R176, RZ, RZ, R69 ;  /* 0x000000ffffb07224 */ /* 0x004fe400078e0045 */
        /* <DEDUP_REMOVED lines=10> */
[----:B------:R-:W-:-:S02]  /*c640*/  IMAD R23, R133, 0x2, R185 ;  /* 0x0000000285177824 */ /* 0x000fc400078e02b9 */
[----:B-1----:R-:W-:Y:S01]  /*c650*/  IMAD.MOV.U32 R24, RZ, RZ, R68 ;  /* 0x000000ffff187224 */ /* 0x002fe200078e0044 */
[----:B------:R-:W-:Y:S01]  /*c660*/  LEA.HI.X.SX32 R21, R185, R2, 0x2, P5 ;  /* 0x00000002b9157211 */ /* 0x000fe200028f16ff */
[----:B------:R-:W-:Y:S01]  /*c670*/  IMAD.MOV.U32 R25, RZ, RZ, R70 ;  /* 0x000000ffff197224 */ /* 0x000fe200078e0046 */
[----:B------:R-:W-:Y:S01]  /*c680*/  LEA R22, P5, R23, R0, 0x2 ;  /* 0x0000000017167211 */ /* 0x000fe200078a10ff */
[----:B------:R-:W-:Y:S02]  /*c690*/  IMAD.MOV.U32 R26, RZ, RZ, R72 ;  /* 0x000000ffff1a7224 */ /* 0x000fe400078e0048 */
[----:B------:R-:W-:Y:S02]  /*c6a0*/  IMAD.MOV.U32 R27, RZ, RZ, R74 ;  /* 0x000000ffff1b7224 */ /* 0x000fe400078e004a */
[----:B------:R-:W-:Y:S02]  /*c6b0*/  IMAD.MOV.U32 R185, RZ, RZ, R79 ;  /* 0x000000ffffb97224 */ /* 0x000fe400078e004f */
[----:B------:R-:W-:Y:S01]  /*c6c0*/  IMAD R195, R133, 0x2, R23 ;  /* 0x0000000285c37824 */ /* 0x000fe200078e0217 */
[----:B------:R-:W-:Y:S01]  /*c6d0*/  LEA.HI.X.SX32 R23, R23, R2, 0x2, P5 ;  /* 0x0000000217177211 */ /* 0x000fe200028f16ff */
        /* <DEDUP_REMOVED lines=20> */
[----:B---3--:R-:W-:Y:S01]  /*c820*/  IMAD R27, R133, 0x2, R195 ;  /* 0x00000002851b7824 */ /* 0x008fe200078e02c3 */
[----:B------:R-:W-:Y:S01]  /*c830*/  LEA R24, P5, R195, R0, 0x2 ;  /* 0x00000000c3187211 */ /* 0x000fe200078a10ff */
[----:B-1----:R-:W-:-:S03]  /*c840*/  IMAD.MOV.U32 R176, RZ, RZ, R84 ;  /* 0x000000ffffb07224 */ /* 0x002fc600078e0054 */
[----:B------:R-:W-:Y:S01]  /*c850*/  LEA.HI.X.SX32 R25, R195, R2, 0x2, P5 ;  /* 0x00000002c3197211 */ /* 0x000fe200028f16ff */
[----:B------:R-:W-:Y:S01]  /*c860*/  IMAD.MOV.U32 R177, RZ, RZ, R86 ;  /* 0x000000ffffb17224 */ /* 0x000fe200078e0056 */
[----:B------:R-:W-:Y:S01]  /*c870*/  LEA R26, P5, R27, R0, 0x2 ;  /* 0x000000001b1a7211 */ /* 0x000fe200078a10ff */
[----:B------:R-:W-:Y:S02]  /*c880*/  IMAD.MOV.U32 R178, RZ, RZ, R88 ;  /* 0x000000ffffb27224 */ /* 0x000fe400078e0058 */
        /* <DEDUP_REMOVED lines=11> */
[----:B------:R-:W-:Y:S02]  /*c940*/  IMAD.MOV.U32 R174, RZ, RZ, R96 ;  /* 0x000000ffffae7224 */ /* 0x000fe400078e0060 */
[----:B------:R-:W-:Y:S02]  /*c950*/  IMAD.MOV.U32 R175, RZ, RZ, R98 ;  /* 0x000000ffffaf7224 */ /* 0x000fe400078e0062 */
[----:B------:R-:W-:-:S02]  /*c960*/  IMAD.MOV.U32 R94, RZ, RZ, R97 ;  /* 0x000000ffff5e7224 */ /* 0x000fc400078e0061 */
[----:B------:R-:W-:Y:S01]  /*c970*/  IMAD.MOV.U32 R95, RZ, RZ, R99 ;  /* 0x000000ffff5f7224 */ /* 0x000fe200078e0063 */
[----:B------:R-:W3:Y:S01]  /*c980*/  LDS.128 R88, [R193] ;  /* 0x00000000c1587984 */ /* 0x000ee20000000c00 */
[----:B-1----:R-:W-:Y:S01]  /*c990*/  IMAD R185, R133, 0x2, R27 ;  /* 0x0000000285b97824 */ /* 0x002fe200078e021b */
[----:B------:R-:W-:Y:S02]  /*c9a0*/  LEA.HI.X.SX32 R27, R27, R2, 0x2, P5 ;  /* 0x000000021b1b7211 */ /* 0x000fe400028f16ff */
[----:B------:R-:W-:Y:S01]  /*c9b0*/  LDS.128 R84, [R193+0x800] ;  /* 0x00080000c1547984 */ /* 0x000fe20000000c00 */
[----:B------:R-:W-:Y:S01]  /*c9c0*/  IMAD R187, R133, 0x2, R185 ;  /* 0x0000000285bb7824 */ /* 0x000fe200078e02b9 */
[----:B------:R-:W-:Y:S01]  /*c9d0*/  BAR.SYNC.DEFER_BLOCKING 0x0 ;  /* 0x0000000000007b1d */ /* 0x000fe20000010000 */
[----:B------:R-:W-:Y:S02]  /*c9e0*/  LEA R184, P5, R185, R0, 0x2 ;  /* 0x00000000b9b87211 */ /* 0x000fe400078a10ff */
[----:B------:R-:W-:-:S02]  /*c9f0*/  IMAD R195, R133, 0x2, R187 ;  /* 0x0000000285c37824 */ /* 0x000fc400078e02bb */
[----:B------:R-:W-:Y:S02]  /*ca00*/  LEA.HI.X.SX32 R185, R185, R2, 0x2, P5 ;  /* 0x00000002b9b97211 */ /* 0x000fe400028f16ff */
[----:B------:R-:W-:-:S04]  /*ca10*/  LEA R186, P5, R187, R0, 0x2 ;  /* 0x00000000bbba7211 */ /* 0x000fc800078a10ff */
[----:B------:R-:W-:Y:S02]  /*ca20*/  LEA.HI.X.SX32 R187, R187, R2, 0x2, P5 ;  /* 0x00000002bbbb7211 */ /* 0x000fe400028f16ff */
[----:B------:R-:W-:Y:S01]  /*ca30*/  LEA R194, P5, R195, R0, 0x2 ;  /* 0x00000000c3c27211 */ /* 0x000fe200078a10ff */
[----:B------:R-:W-:Y:S04]  /*ca40*/  STS.128 [R3], R176 ;  /* 0x000000b003007388 */ /* 0x000fe80000000c00 */
[----:B------:R1:W-:Y:S01]  /*ca50*/  STS.128 [R3+0x400], R180 ;  /* 0x000400b403007388 */ /* 0x0003e20000000c00 */
[----:B------:R-:W-:Y:S01]  /*ca60*/  BAR.SYNC.DEFER_BLOCKING 0x0 ;  /* 0x0000000000007b1d */ /* 0x000fe20000010000 */
[----:B-1----:R-:W-:Y:S02]  /*ca70*/  IMAD.MOV.U32 R180, RZ, RZ, R100 ;  /* 0x000000ffffb47224 */ /* 0x002fe400078e0064 */
[----:B------:R-:W-:-:S02]  /*ca80*/  IMAD.MOV.U32 R181, RZ, RZ, R102 ;  /* 0x000000ffffb57224 */ /* 0x000fc400078e0066 */
[----:B------:R-:W-:Y:S02]  /*ca90*/  IMAD.MOV.U32 R182, RZ, RZ, R104 ;  /* 0x000000ffffb67224 */ /* 0x000fe400078e0068 */
[----:B------:R-:W-:Y:S01]  /*caa0*/  IMAD.MOV.U32 R183, RZ, RZ, R106 ;  /* 0x000000ffffb77224 */ /* 0x000fe200078e006a */
[----:B------:R-:W1:Y:S04]  /*cab0*/  LDS.128 R176, [R193] ;  /* 0x00000000c1b07984 */ /* 0x000e680000000c00 */
[----:B------:R-:W-:Y:S01]  /*cac0*/  LDS.128 R96, [R193+0x800] ;  /* 0x00080000c1607984 */ /* 0x000fe20000000c00 */
[----:B------:R-:W-:Y:S06]  /*cad0*/  BAR.SYNC.DEFER_BLOCKING 0x0 ;  /* 0x0000000000007b1d */ /* 0x000fec0000010000 */
[----:B------:R2:W-:Y:S04]  /*cae0*/  STS.128 [R3], R172 ;  /* 0x000000ac03007388 */ /* 0x0005e80000000c00 */
[----:B------:R3:W-:Y:S01]  /*caf0*/  STS.128 [R3+0x400], R92 ;  /* 0x0004005c03007388 */ /* 0x0007e20000000c00 */
[----:B--2---:R-:W-:-:S02]  /*cb00*/  IMAD.MOV.U32 R172, RZ, RZ, R108 ;  /* 0x000000ffffac7224 */ /* 0x004fc400078e006c */
[----:B------:R-:W-:Y:S02]  /*cb10*/  IMAD.MOV.U32 R173, RZ, RZ, R110 ;  /* 0x000000ffffad7224 */ /* 0x000fe400078e006e */
[----:B---3--:R-:W-:Y:S02]  /*cb20*/  IMAD.MOV.U32 R92, RZ, RZ, R101 ;  /* 0x000000ffff5c7224 */ /* 0x008fe400078e0065 */
[----:B------:R-:W-:Y:S01]  /*cb30*/  IMAD.MOV.U32 R93, RZ, RZ, R103 ;  /* 0x000000ffff5d7224 */ /* 0x000fe200078e0067 */
[----:B------:R-:W-:Y:S01]  /*cb40*/  BAR.SYNC.DEFER_BLOCKING 0x0 ;  /* 0x0000000000007b1d */ /* 0x000fe20000010000 */
        /* <DEDUP_REMOVED lines=9> */
[----:B---3--:R-:W-:Y:S01]  /*cbe0*/  IMAD R181, R133, 0x2, R195 ;  /* 0x0000000285b57824 */ /* 0x008fe200078e02c3 */
[----:B------:R-:W-:Y:S01]  /*cbf0*/  LEA.HI.X.SX32 R195, R195, R2, 0x2, P5 ;  /* 0x00000002c3c37211 */ /* 0x000fe200028f16ff */
[----:B------:R-:W-:-:S02]  /*cc00*/  IMAD.MOV.U32 R180, RZ, RZ, R116 ;  /* 0x000000ffffb47224 */ /* 0x000fc400078e0074 */
[----:B-1----:R-:W-:Y:S01]  /*cc10*/  IMAD.MOV.U32 R92, RZ, RZ, R109 ;  /* 0x000000ffff5c7224 */ /* 0x002fe200078e006d */
[----:B------:R-:W-:Y:S01]  /*cc20*/  BAR.SYNC.DEFER_BLOCKING 0x0 ;  /* 0x0000000000007b1d */ /* 0x000fe20000010000 */
[----:B------:R-:W-:Y:S01]  /*cc30*/  IMAD.MOV.U32 R93, RZ, RZ, R111 ;  /* 0x000000ffff5d7224 */ /* 0x000fe200078e006f */
[C---:B------:R-:W-:Y:S01]  /*cc40*/  LEA R196, P5, R181.reuse, R0, 0x2 ;  /* 0x00000000b5c47211 */ /* 0x040fe200078a10ff */
[----:B------:R-:W-:Y:S02]  /*cc50*/  IMAD.MOV.U32 R94, RZ, RZ, R113 ;  /* 0x000000ffff5e7224 */ /* 0x000fe400078e0071 */
[----:B------:R-:W-:Y:S01]  /*cc60*/  IMAD.MOV.U32 R95, RZ, RZ, R115 ;  /* 0x000000ffff5f7224 */ /* 0x000fe200078e0073 */
[----:B------:R-:W-:Y:S01]  /*cc70*/  LEA.HI.X.SX32 R197, R181, R2, 0x2, P5 ;  /* 0x00000002b5c57211 */ /* 0x000fe200028f16ff */
[----:B------:R-:W-:Y:S02]  /*cc80*/  IMAD R183, R133, 0x2, R181 ;  /* 0x0000000285b77824 */ /* 0x000fe400078e02b5 */
[----:B------:R-:W-:-:S02]  /*cc90*/  IMAD.MOV.U32 R181, RZ, RZ, R118 ;  /* 0x000000ffffb57224 */ /* 0x000fc400078e0076 */
[----:B------:R-:W-:Y:S01]  /*cca0*/  IMAD R201, R133, 0x2, R183 ;  /* 0x0000000285c97824 */ /* 0x000fe200078e02b7 */
[----:B------:R-:W-:Y:S01]  /*ccb0*/  LEA R198, P5, R183, R0, 0x2 ;  /* 0x00000000b7c67211 */ /* 0x000fe200078a10ff */
[----:B------:R-:W-:Y:S02]  /*ccc0*/  IMAD.MOV.U32 R182, RZ, RZ, R120 ;  /* 0x000000ffffb67224 */ /* 0x000fe400078e0078 */
[----:B------:R-:W-:Y:S01]  /*ccd0*/  IMAD R203, R133, 0x2, R201 ;  /* 0x0000000285cb7824 */ /* 0x000fe200078e02c9 */
[----:B------:R-:W-:Y:S01]  /*cce0*/  LEA.HI.X.SX32 R199, R183, R2, 0x2, P5 ;  /* 0x00000002b7c77211 */ /* 0x000fe200028f16ff */
[----:B------:R-:W-:Y:S01]  /*ccf0*/  IMAD.MOV.U32 R183, RZ, RZ, R122 ;  /* 0x000000ffffb77224 */ /* 0x000fe200078e007a */
[----:B------:R-:W-:-:S04]  /*cd00*/  LEA R200, P5, R201, R0, 0x2 ;  /* 0x00000000c9c87211 */ /* 0x000fc800078a10ff */
[----:B------:R-:W-:Y:S01]  /*cd10*/  LEA.HI.X.SX32 R201, R201, R2, 0x2, P5 ;  /* 0x00000002c9c97211 */ /* 0x000fe200028f16ff */
[----:B------:R-:W1:Y:S01]  /*cd20*/  LDS.128 R112, [R193] ;  /* 0x00000000c1707984 */ /* 0x000e620000000c00 */
[----:B------:R-:W-:-:S03]  /*cd30*/  LEA R202, P5, R203, R0, 0x2 ;  /* 0x00000000cbca7211 */ /* 0x000fc600078a10ff */
[----:B------:R-:W-:Y:S01]  /*cd40*/  LDS.128 R108, [R193+0x800] ;  /* 0x00080000c16c7984 */ /* 0x000fe20000000c00 */
[----:B------:R-:W-:Y:S06]  /*cd50*/  BAR.SYNC.DEFER_BLOCKING 0x0 ;  /* 0x0000000000007b1d */ /* 0x000fec0000010000 */
[----:B------:R3:W-:Y:S04]  /*cd60*/  STS.128 [R3], R172 ;  /* 0x000000ac03007388 */ /* 0x0007e80000000c00 */
[----:B------:R2:W-:Y:S01]  /*cd70*/  STS.128 [R3+0x400], R92 ;  /* 0x0004005c03007388 */ /* 0x0005e20000000c00 */
[----:B---3--:R-:W-:Y:S01]  /*cd80*/  IMAD R173, R133, 0x2, R203 ;  /* 0x0000000285ad7824 */ /* 0x008fe200078e02cb */
[----:B------:R-:W-:Y:S01]  /*cd90*/  LEA.HI.X.SX32 R203, R203, R2, 0x2, P5 ;  /* 0x00000002cbcb7211 */ /* 0x000fe200028f16ff */
[----:B------:R-:W-:-:S02]  /*cda0*/  IMAD.MOV.U32 R172, RZ, RZ, R124 ;  /* 0x000000ffffac7224 */ /* 0x000fc400078e007c */
[----:B--2---:R-:W-:Y:S01]  /*cdb0*/  IMAD.MOV.U32 R92, RZ, RZ, R117 ;  /* 0x000000ffff5c7224 */ /* 0x004fe200078e0075 */
[C---:B------:R-:W-:Y:S01]  /*cdc0*/  LEA R204, P5, R173.reuse, R0, 0x2 ;  /* 0x00000000adcc7211 */ /* 0x040fe200078a10ff */
[----:B------:R-:W-:Y:S01]  /*cdd0*/  IMAD.MOV.U32 R93, RZ, RZ, R119 ;  /* 0x000000ffff5d7224 */ /* 0x000fe200078e0077 */
[----:B------:R-:W-:Y:S01]  /*cde0*/  BAR.SYNC.DEFER_BLOCKING 0x0 ;  /* 0x0000000000007b1d */ /* 0x000fe20000010000 */
[----:B------:R-:W-:Y:S01]  /*cdf0*/  IMAD.MOV.U32 R94, RZ, RZ, R121 ;  /* 0x000000ffff5e7224 */ /* 0x000fe200078e0079 */
[----:B------:R-:W-:Y:S01]  /*ce00*/  LEA.HI.X.SX32 R205, R173, R2, 0x2, P5 ;  /* 0x00000002adcd7211 */ /* 0x000fe200028f16ff */
[----:B------:R-:W-:Y:S02]  /*ce10*/  IMAD.MOV.U32 R95, RZ, RZ, R123 ;  /* 0x000000ffff5f7224 */ /* 0x000fe400078e007b */
[----:B------:R-:W-:Y:S02]  /*ce20*/  IMAD R209, R133, 0x2, R173 ;  /* 0x0000000285d17824 */ /* 0x000fe400078e02ad */
[----:B------:R-:W-:-:S02]  /*ce30*/  IMAD.MOV.U32 R124, RZ, RZ, R125 ;  /* 0x000000ffff7c7224 */ /* 0x000fc400078e007d */
[----:B------:R-:W-:Y:S01]  /*ce40*/  IMAD.MOV.U32 R173, RZ, RZ, R126 ;  /* 0x000000ffffad7224 */ /* 0x000fe200078e007e */
[C---:B------:R-:W-:Y:S01]  /*ce50*/  LEA R206, P5, R209.reuse, R0, 0x2 ;  /* 0x00000000d1ce7211 */ /* 0x040fe200078a10ff */
[----:B------:R-:W-:Y:S02]  /*ce60*/  IMAD.MOV.U32 R125, RZ, RZ, R127 ;  /* 0x000000ffff7d7224 */ /* 0x000fe400078e007f */
[----:B------:R-:W-:Y:S01]  /*ce70*/  IMAD.MOV.U32 R174, RZ, RZ, R128 ;  /* 0x000000ffffae7224 */ /* 0x000fe200078e0080 */
[----:B------:R-:W-:Y:S01]  /*ce80*/  LEA.HI.X.SX32 R207, R209, R2, 0x2, P5 ;  /* 0x00000002d1cf7211 */ /* 0x000fe200028f16ff */
[----:B------:R-:W-:Y:S01]  /*ce90*/  IMAD.MOV.U32 R175, RZ, RZ, R130 ;  /* 0x000000ffffaf7224 */ /* 0x000fe200078e0082 */
[----:B------:R-:W-:Y:S01]  /*cea0*/  ISETP.LT.AND P5, PT, R132, UR19, !P0 ;  /* 0x0000001384007c0c */ /* 0x000fe2000c7a1270 */
[----:B------:R-:W-:Y:S02]  /*ceb0*/  IMAD.MOV.U32 R126, RZ, RZ, R129 ;  /* 0x000000ffff7e7224 */ /* 0x000fe400078e0081 */
[----:B------:R-:W-:-:S02]  /*cec0*/  IMAD.MOV.U32 R127, RZ, RZ, R131 ;  /* 0x000000ffff7f7224 */ /* 0x000fc400078e0083 */
[----:B------:R-:W-:Y:S01]  /*ced0*/  IMAD R209, R133, 0x2, R209 ;  /* 0x0000000285d17824 */ /* 0x000fe200078e02d1 */
[----:B------:R-:W2:Y:S04]  /*cee0*/  LDS.128 R120, [R193] ;  /* 0x00000000c1787984 */ /* 0x000ea80000000c00 */
[----:B------:R-:W-:Y:S01]  /*cef0*/  LDS.128 R116, [R193+0x800] ;  /* 0x00080000c1747984 */ /* 0x000fe20000000c00 */
[----:B------:R-:W-:Y:S06]  /*cf00*/  BAR.SYNC.DEFER_BLOCKING 0x0 ;  /* 0x0000000000007b1d */ /* 0x000fec0000010000 */
[----:B------:R-:W-:Y:S04]  /*cf10*/  STS.128 [R3], R180 ;  /* 0x000000b403007388 */ /* 0x000fe80000000c00 */
[----:B------:R-:W-:Y:S01]  /*cf20*/  STS.128 [R3+0x400], R92 ;  /* 0x0004005c03007388 */ /* 0x000fe20000000c00 */
[----:B------:R-:W-:Y:S06]  /*cf30*/  BAR.SYNC.DEFER_BLOCKING 0x0 ;  /* 0x0000000000007b1d */ /* 0x000fec0000010000 */
[----:B------:R-:W3:Y:S04]  /*cf40*/  LDS.128 R92, [R193] ;  /* 0x00000000c15c7984 */ /* 0x000ee80000000c00 */
[----:B------:R-:W-:Y:S01]  /*cf50*/  LDS.128 R128, [R193+0x800] ;  /* 0x00080000c1807984 */ /* 0x000fe20000000c00 */
[----:B------:R-:W-:Y:S06]  /*cf60*/  BAR.SYNC.DEFER_BLOCKING 0x0 ;  /* 0x0000000000007b1d */ /* 0x000fec0000010000 */
[----:B------:R-:W-:Y:S04]  /*cf70*/  STS.128 [R3], R172 ;  /* 0x000000ac03007388 */ /* 0x000fe80000000c00 */
[----:B------:R1:W-:Y:S01]  /*cf80*/  STS.128 [R3+0x400], R124 ;  /* 0x0004007c03007388 */ /* 0x0003e20000000c00 */
[----:B------:R-:W-:Y:S01]  /*cf90*/  BAR.SYNC.DEFER_BLOCKING 0x0 ;  /* 0x0000000000007b1d */ /* 0x000fe20000010000 */
[----:B-1----:R-:W-:-:S05]  /*cfa0*/  LOP3.LUT R3, R132, 0x20, RZ, 0xfc, !PT ;  /* 0x0000002084037812 */ /* 0x002fca00078efcff */
[----:B------:R-:W-:Y:S01]  /*cfb0*/  @P5 STG.E desc[UR22][R144.64], R160 ;  /* 0x000000a090005986 */ /* 0x000fe2000c101916 */
[----:B------:R-:W-:-:S03]  /*cfc0*/  ISETP.LT.AND P5, PT, R135, UR19, !P0 ;  /* 0x0000001387007c0c */ /* 0x000fc6000c7a1270 */
        /* <DEDUP_REMOVED lines=16> */
[----:B------:R1:W-:Y:S01]  /*d0d0*/  @P2 STG.E desc[UR22][R4.64], R33 ;  /* 0x0000002104002986 */ /* 0x0003e2000c101916 */
[----:B------:R-:W-:-:S03]  /*d0e0*/  ISETP.LT.AND P2, PT, R191, UR19, !P0 ;  /* 0x00000013bf007c0c */ /* 0x000fc6000c741270 */
[----:B------:R2:W-:Y:S01]  /*d0f0*/  @P5 STG.E desc[UR22][R8.64], R34 ;  /* 0x0000002208005986 */ /* 0x0005e2000c101916 */
[----:B------:R-:W-:-:S03]  /*d100*/  ISETP.LT.AND P5, PT, R192, UR19, !P0 ;  /* 0x00000013c0007c0c */ /* 0x000fc6000c7a1270 */
[----:B------:R2:W-:Y:S01]  /*d110*/  @P4 STG.E desc[UR22][R10.64], R35 ;  /* 0x000000230a004986 */ /* 0x0005e2000c101916 */
[----:B------:R-:W-:Y:S02]  /*d120*/  ISETP.LT.AND P4, PT, R3, UR19, !P0 ;  /* 0x0000001303007c0c */ /* 0x000fe4000c781270 */
[C---:B------:R-:W-:Y:S01]  /*d130*/  LOP3.LUT R3, R132.reuse, 0x22, RZ, 0xfc, !PT ;  /* 0x0000002284037812 */ /* 0x040fe200078efcff */
[----:B------:R2:W-:Y:S01]  /*d140*/  @P3 STG.E desc[UR22][R12.64], R40 ;  /* 0x000000280c003986 */ /* 0x0005e2000c101916 */
[C---:B-1----:R-:W-:Y:S02]  /*d150*/  LOP3.LUT R4, R132.reuse, 0x32, RZ, 0xfc, !PT ;  /* 0x0000003284047812 */ /* 0x042fe400078efcff */
[----:B------:R-:W-:Y:S01]  /*d160*/  ISETP.LT.AND P3, PT, R3, UR19, !P0 ;  /* 0x0000001303007c0c */ /* 0x000fe2000c761270 */
[----:B------:R-:W-:Y:S01]  /*d170*/  @P6 STG.E desc[UR22][R14.64], R41 ;  /* 0x000000290e006986 */ /* 0x000fe2000c101916 */
[C---:B------:R-:W-:Y:S02]  /*d180*/  LOP3.LUT R3, R132.reuse, 0x24, RZ, 0xfc, !PT ;  /* 0x0000002484037812 */ /* 0x040fe400078efcff */
[C---:B------:R-:W-:Y:S01]  /*d190*/  LOP3.LUT R5, R132.reuse, 0x40, RZ, 0xfc, !PT ;  /* 0x0000004084057812 */ /* 0x040fe200078efcff */
[----:B------:R-:W-:Y:S01]  /*d1a0*/  @P2 STG.E desc[UR22][R16.64], R42 ;  /* 0x0000002a10002986 */ /* 0x000fe2000c101916 */
[----:B------:R-:W-:Y:S01]  /*d1b0*/  ISETP.LT.AND P6, PT, R3, UR4, !P0 ;  /* 0x0000000403007c0c */ /* 0x000fe2000c7c1270 */
[----:B------:R-:W1:Y:S01]  /*d1c0*/  LDCU UR4, c[0x0][0x39c] ;  /* 0x00007380ff0477ac */ /* 0x000e620008000800 */
[C---:B------:R-:W-:Y:S01]  /*d1d0*/  LOP3.LUT R3, R132.reuse, 0x26, RZ, 0xfc, !PT ;  /* 0x0000002684037812 */ /* 0x040fe200078efcff */
[----:B------:R-:W-:Y:S01]  /*d1e0*/  @P5 STG.E desc[UR22][R18.64], R43 ;  /* 0x0000002b12005986 */ /* 0x000fe2000c101916 */
[----:B--2---:R-:W-:-:S02]  /*d1f0*/  LOP3.LUT R9, R132, 0x42, RZ, 0xfc, !PT ;  /* 0x0000004284097812 */ /* 0x004fc400078efcff */
[----:B------:R-:W-:Y:S01]  /*d200*/  ISETP.LT.AND P2, PT, R3, UR5, !P0 ;  /* 0x0000000503007c0c */ /* 0x000fe2000c741270 */
[----:B------:R-:W2:Y:S01]  /*d210*/  LDCU UR5, c[0x0][0x39c] ;  /* 0x00007380ff0577ac */ /* 0x000ea20008000800 */
[C---:B------:R-:W-:Y:S01]  /*d220*/  LOP3.LUT R3, R132.reuse, 0x28, RZ, 0xfc, !PT ;  /* 0x0000002884037812 */ /* 0x040fe200078efcff */
[----:B------:R-:W-:Y:S01]  /*d230*/  @P4 STG.E desc[UR22][R20.64], R48 ;  /* 0x0000003014004986 */ /* 0x000fe2000c101916 */
[C---:B------:R-:W-:Y:S02]  /*d240*/  LOP3.LUT R10, R132.reuse, 0x46, RZ, 0xfc, !PT ;  /* 0x00000046840a7812 */ /* 0x040fe400078efcff */
[----:B----4-:R-:W-:Y:S01]  /*d250*/  ISETP.LT.AND P5, PT, R3, UR6, !P0 ;  /* 0x0000000603007c0c */ /* 0x010fe2000c7a1270 */
[----:B------:R-:W4:Y:S01]  /*d260*/  LDCU UR6, c[0x0][0x39c] ;  /* 0x00007380ff0677ac */ /* 0x000f220008000800 */
[C---:B------:R-:W-:Y:S01]  /*d270*/  LOP3.LUT R3, R132.reuse, 0x2a, RZ, 0xfc, !PT ;  /* 0x0000002a84037812 */ /* 0x040fe200078efcff */
[----:B------:R-:W-:Y:S01]  /*d280*/  @P3 STG.E desc[UR22][R22.64], R49 ;  /* 0x0000003116003986 */ /* 0x000fe2000c101916 */
[----:B------:R-:W-:-:S02]  /*d290*/  LOP3.LUT R12, R132, 0x4a, RZ, 0xfc, !PT ;  /* 0x0000004a840c7812 */ /* 0x000fc400078efcff */
[----:B-----5:R-:W-:Y:S01]  /*d2a0*/  ISETP.LT.AND P4, PT, R3, UR7, !P0 ;  /* 0x0000000703007c0c */ /* 0x020fe2000c781270 */
[----:B------:R-:W-:Y:S01]  /*d2b0*/  @P6 STG.E desc[UR22][R24.64], R50 ;  /* 0x0000003218006986 */ /* 0x000fe2000c101916 */
[C---:B------:R-:W-:Y:S01]  /*d2c0*/  LOP3.LUT R3, R132.reuse, 0x2c, RZ, 0xfc, !PT ;  /* 0x0000002c84037812 */ /* 0x040fe200078efcff */
[----:B------:R-:W5:Y:S02]  /*d2d0*/  LDCU UR7, c[0x0][0x39c] ;  /* 0x00007380ff0777ac */ /* 0x000f640008000800 */
[----:B------:R-:W-:Y:S01]  /*d2e0*/  @P2 STG.E desc[UR22][R26.64], R51 ;  /* 0x000000331a002986 */ /* 0x000fe2000c101916 */
[----:B-1----:R-:W-:Y:S01]  /*d2f0*/  ISETP.LT.AND P3, PT, R3, UR4, !P0 ;  /* 0x0000000403007c0c */ /* 0x002fe2000c761270 */
[----:B------:R-:W1:Y:S01]  /*d300*/  LDCU UR4, c[0x0][0x39c] ;  /* 0x00007380ff0477ac */ /* 0x000e620008000800 */
[C---:B------:R-:W-:Y:S01]  /*d310*/  LOP3.LUT R3, R132.reuse, 0x2e, RZ, 0xfc, !PT ;  /* 0x0000002e84037812 */ /* 0x040fe200078efcff */
[----:B------:R-:W-:Y:S03]  /*d320*/  @P5 STG.E desc[UR22][R184.64], R56 ;  /* 0x00000038b8005986 */ /* 0x000fe6000c101916 */
[----:B--2---:R-:W-:Y:S01]  /*d330*/  ISETP.LT.AND P6, PT, R3, UR5, !P0 ;  /* 0x0000000503007c0c */ /* 0x004fe2000c7c1270 */
[----:B------:R-:W2:Y:S01]  /*d340*/  LDCU UR5, c[0x0][0x39c] ;  /* 0x00007380ff0577ac */ /* 0x000ea20008000800 */
[C---:B------:R-:W-:Y:S01]  /*d350*/  LOP3.LUT R3, R132.reuse, 0x30, RZ, 0xfc, !PT ;  /* 0x0000003084037812 */ /* 0x040fe200078efcff */
[----:B------:R-:W-:Y:S03]  /*d360*/  @P4 STG.E desc[UR22][R186.64], R57 ;  /* 0x00000039ba004986 */ /* 0x000fe6000c101916 */
[----:B----4-:R-:W-:Y:S01]  /*d370*/  ISETP.LT.AND P2, PT, R3, UR6, !P0 ;  /* 0x0000000603007c0c */ /* 0x010fe2000c741270 */
[----:B------:R-:W4:Y:S01]  /*d380*/  LDCU UR6, c[0x0][0x39c] ;  /* 0x00007380ff0677ac */ /* 0x000f220008000800 */
[----:B------:R-:W-:Y:S01]  /*d390*/  LOP3.LUT R3, R132, 0x34, RZ, 0xfc, !PT ;  /* 0x0000003484037812 */ /* 0x000fe200078efcff */
[----:B------:R-:W-:Y:S01]  /*d3a0*/  @P3 STG.E desc[UR22][R194.64], R58 ;  /* 0x0000003ac2003986 */ /* 0x000fe2000c101916 */
[----:B-----5:R-:W-:Y:S01]  /*d3b0*/  ISETP.LT.AND P5, PT, R4, UR7, !P0 ;  /* 0x0000000704007c0c */ /* 0x020fe2000c7a1270 */
[----:B------:R-:W5:Y:S01]  /*d3c0*/  LDCU UR7, c[0x0][0x39c] ;  /* 0x00007380ff0777ac */ /* 0x000f620008000800 */
[C---:B------:R-:W-:Y:S01]  /*d3d0*/  LOP3.LUT R4, R132.reuse, 0x38, RZ, 0xfc, !PT ;  /* 0x0000003884047812 */ /* 0x040fe200078efcff */
[----:B------:R-:W-:Y:S01]  /*d3e0*/  @P6 STG.E desc[UR22][R196.64], R59 ;  /* 0x0000003bc4006986 */ /* 0x000fe2000c101916 */
[----:B-1----:R-:W-:Y:S01]  /*d3f0*/  ISETP.LT.AND P4, PT, R3, UR4, !P0 ;  /* 0x0000000403007c0c */ /* 0x002fe2000c781270 */
[----:B------:R-:W1:Y:S01]  /*d400*/  LDCU UR4, c[0x0][0x39c] ;  /* 0x00007380ff0477ac */ /* 0x000e620008000800 */
[C---:B------:R-:W-:Y:S01]  /*d410*/  LOP3.LUT R3, R132.reuse, 0x36, RZ, 0xfc, !PT ;  /* 0x0000003684037812 */ /* 0x040fe200078efcff */
[----:B------:R-:W3:Y:S03]  /*d420*/  LDS.128 R16, [R193] ;  /* 0x00000000c1107984 */ /* 0x000ee60000000c00 */
[----:B--2---:R-:W-:Y:S01]  /*d430*/  ISETP.LT.AND P3, PT, R3, UR5, !P0 ;  /* 0x0000000503007c0c */ /* 0x004fe2000c761270 */
[----:B------:R-:W2:Y:S01]  /*d440*/  LDCU UR5, c[0x0][0x39c] ;  /* 0x00007380ff0577ac */ /* 0x000ea20008000800 */
[----:B------:R-:W-:Y:S01]  /*d450*/  LOP3.LUT R3, R132, 0x3a, RZ, 0xfc, !PT ;  /* 0x0000003a84037812 */ /* 0x000fe200078efcff */
[----:B------:R-:W-:Y:S01]  /*d460*/  @P2 STG.E desc[UR22][R198.64], R64 ;  /* 0x00000040c6002986 */ /* 0x000fe2000c101916 */
[----:B----4-:R-:W-:Y:S01]  /*d470*/  ISETP.LT.AND P6, PT, R4, UR6, !P0 ;  /* 0x0000000604007c0c */ /* 0x010fe2000c7c1270 */
[----:B------:R-:W4:Y:S01]  /*d480*/  LDCU UR6, c[0x0][0x39c] ;  /* 0x00007380ff0677ac */ /* 0x000f220008000800 */
[----:B------:R-:W-:Y:S01]  /*d490*/  LOP3.LUT R4, R132, 0x3c, RZ, 0xfc, !PT ;  /* 0x0000003c84047812 */ /* 0x000fe200078efcff */
[----:B------:R-:W-:Y:S01]  /*d4a0*/  @P5 STG.E desc[UR22][R200.64], R65 ;  /* 0x00000041c8005986 */ /* 0x000fe2000c101916 */
[----:B------:R-:W-:-:S02]  /*d4b0*/  ISETP.LT.AND P2, PT, R3, UR8, !P0 ;  /* 0x0000000803007c0c */ /* 0x000fc4000c741270 */
[----:B------:R-:W-:Y:S01]  /*d4c0*/  LOP3.LUT R3, R132, 0x3e, RZ, 0xfc, !PT ;  /* 0x0000003e84037812 */ /* 0x000fe200078efcff */
[----:B------:R-:W-:Y:S01]  /*d4d0*/  @P4 STG.E desc[UR22][R202.64], R66 ;  /* 0x00000042ca004986 */ /* 0x000fe2000c101916 */
[----:B-1----:R-:W-:Y:S01]  /*d4e0*/  ISETP.LT.AND P5, PT, R4, UR4, !P0 ;  /* 0x0000000404007c0c */ /* 0x002fe2000c7a1270 */
[----:B------:R-:W1:Y:S01]  /*d4f0*/  LDCU UR4, c[0x0][0x39c] ;  /* 0x00007380ff0477ac */ /* 0x000e620008000800 */
[----:B-----5:R-:W-:Y:S01]  /*d500*/  ISETP.LT.AND P4, PT, R3, UR7, !P0 ;  /* 0x0000000703007c0c */ /* 0x020fe2000c781270 */
[----:B------:R-:W-:Y:S01]  /*d510*/  @P3 STG.E desc[UR22][R204.64], R67 ;  /* 0x00000043cc003986 */ /* 0x000fe2000c101916 */
[----:B------:R-:W-:Y:S01]  /*d520*/  IMAD R3, R133, 0x2, R209 ;  /* 0x0000000285037824 */ /* 0x000fe200078e02d1 */
[----:B--2---:R-:W-:Y:S02]  /*d530*/  ISETP.LT.AND P3, PT, R5, UR5, !P0 ;  /* 0x0000000505007c0c */ /* 0x004fe4000c761270 */
[----:B------:R-:W-:Y:S01]  /*d540*/  @P6 STG.E desc[UR22][R206.64], R72 ;  /* 0x00000048ce006986 */ /* 0x000fe2000c101916 */
[----:B------:R-:W-:Y:S01]  /*d550*/  LEA R4, P6, R209, R0, 0x2 ;  /* 0x00000000d1047211 */ /* 0x000fe200078c10ff */
[----:B------:R-:W-:Y:S01]  /*d560*/  IMAD R11, R133, 0x2, R3 ;  /* 0x00000002850b7824 */ /* 0x000fe200078e0203 */
[----:B------:R-:W2:Y:S01]  /*d570*/  LDCU UR5, c[0x0][0x39c] ;  /* 0x00007380ff0577ac */ /* 0x000ea20008000800 */
[----:B------:R-:W5:Y:S01]  /*d580*/  LDS.128 R192, [R193+0x800] ;  /* 0x00080000c1c07984 */ /* 0x000f620000000c00 */
[----:B------:R-:W-:-:S02]  /*d590*/  LEA.HI.X.SX32 R5, R209, R2, 0x2, P6 ;  /* 0x00000002d1057211 */ /* 0x000fc400030f16ff */
[----:B------:R-:W-:-:S03]  /*d5a0*/  LEA R6, P6, R3, R0, 0x2 ;  /* 0x0000000003067211 */ /* 0x000fc600078c10ff */
[----:B------:R2:W-:Y:S01]  /*d5b0*/  @P2 STG.E desc[UR22][R4.64], R73 ;  /* 0x0000004904002986 */ /* 0x0005e2000c101916 */
[----:B------:R-:W-:Y:S02]  /*d5c0*/  LEA.HI.X.SX32 R7, R3, R2, 0x2, P6 ;  /* 0x0000000203077211 */ /* 0x000fe400030f16ff */
[----:B------:R-:W-:Y:S02]  /*d5d0*/  LEA R8, P6, R11, R0, 0x2 ;  /* 0x000000000b087211 */ /* 0x000fe400078c10ff */
[----:B-1----:R-:W-:Y:S01]  /*d5e0*/  ISETP.LT.AND P2, PT, R9, UR4, !P0 ;  /* 0x0000000409007c0c */ /* 0x002fe2000c741270 */
[----:B------:R-:W1:Y:S01]  /*d5f0*/  LDCU UR4, c[0x0][0x39c] ;  /* 0x00007380ff0477ac */ /* 0x000e620008000800 */
[----:B------:R-:W-:Y:S01]  /*d600*/  LEA.HI.X.SX32 R9, R11, R2, 0x2, P6 ;  /* 0x000000020b097211 */ /* 0x000fe200030f16ff */
[----:B------:R-:W-:Y:S01]  /*d610*/  IMAD R11, R133, 0x2, R11 ;  /* 0x00000002850b7824 */ /* 0x000fe200078e020b */
[----:B------:R-:W-:Y:S01]  /*d620*/  LOP3.LUT R3, R132, 0x44, RZ, 0xfc, !PT ;  /* 0x0000004484037812 */ /* 0x000fe200078efcff */
[----:B------:R3:W-:Y:S03]  /*d630*/  @P5 STG.E desc[UR22][R6.64], R74 ;  /* 0x0000004a06005986 */ /* 0x0007e6000c101916 */
[----:B----4-:R-:W-:Y:S01]  /*d640*/  ISETP.LT.AND P5, PT, R3, UR6, !P0 ;  /* 0x0000000603007c0c */ /* 0x010fe2000c7a1270 */
[----:B------:R-:W-:Y:S01]  /*d650*/  IMAD R3, R133, 0x2, R11 ;  /* 0x0000000285037824 */ /* 0x000fe200078e020b */
[----:B--2---:R-:W-:Y:S01]  /*d660*/  LEA R4, P6, R11, R0, 0x2 ;  /* 0x000000000b047211 */ /* 0x004fe200078c10ff */
[----:B------:R-:W2:Y:S01]  /*d670*/  LDCU UR6, c[0x0][0x39c] ;  /* 0x00007380ff0677ac */ /* 0x000ea20008000800 */
[----:B------:R4:W-:Y:S01]  /*d680*/  @P4 STG.E desc[UR22][R8.64], R75 ;  /* 0x0000004b08004986 */ /* 0x0009e2000c101916 */
[----:B------:R-:W-:-:S02]  /*d690*/  ISETP.LT.AND P4, PT, R10, UR5, !P0 ;  /* 0x000000050a007c0c */ /* 0x000fc4000c781270 */
[----:B------:R-:W-:Y:S01]  /*d6a0*/  LEA.HI.X.SX32 R5, R11, R2, 0x2, P6 ;  /* 0x000000020b057211 */ /* 0x000fe200030f16ff */
[----:B------:R-:W-:Y:S01]  /*d6b0*/  IMAD R11, R133, 0x2, R3 ;  /* 0x00000002850b7824 */ /* 0x000fe200078e0203 */
[C---:B---3--:R-:W-:Y:S01]  /*d6c0*/  LEA R6, P6, R3.reuse, R0, 0x2 ;  /* 0x0000000003067211 */ /* 0x048fe200078c10ff */
[----:B------:R-:W3:Y:S01]  /*d6d0*/  LDCU UR5, c[0x0][0x39c] ;  /* 0x00007380ff0577ac */ /* 0x000ee20008000800 */
[----:B------:R-:W-:Y:S01]  /*d6e0*/  LOP3.LUT R10, R132, 0x48, RZ, 0xfc, !PT ;  /* 0x00000048840a7812 */ /* 0x000fe200078efcff */
[----:B------:R-:W-:Y:S01]  /*d6f0*/  @P3 STG.E desc[UR22][R4.64], R80 ;  /* 0x0000005004003986 */ /* 0x000fe2000c101916 */
[----:B------:R-:W-:Y:S01]  /*d700*/  LEA.HI.X.SX32 R7, R3, R2, 0x2, P6 ;  /* 0x0000000203077211 */ /* 0x000fe200030f16ff */
[----:B------:R-:W-:Y:S01]  /*d710*/  IMAD R3, R133, 0x2, R11 ;  /* 0x0000000285037824 */ /* 0x000fe200078e020b */
[----:B-1----:R-:W-:Y:S01]  /*d720*/  ISETP.LT.AND P3, PT, R10, UR4, !P0 ;  /* 0x000000040a007c0c */ /* 0x002fe2000c761270 */
[----:B------:R-:W1:Y:S01]  /*d730*/  LDCU UR4, c[0x0][0x39c] ;  /* 0x00007380ff0477ac */ /* 0x000e620008000800 */
[C---:B----4-:R-:W-:Y:S01]  /*d740*/  LEA R8, P6, R11.reuse, R0, 0x2 ;  /* 0x000000000b087211 */ /* 0x050fe200078c10ff */
[----:B------:R4:W-:Y:S03]  /*d750*/  @P2 STG.E desc[UR22][R6.64], R81 ;  /* 0x0000005106002986 */ /* 0x0009e6000c101916 */
[----:B------:R-:W-:-:S02]  /*d760*/  LEA.HI.X.SX32 R9, R11, R2, 0x2, P6 ;  /* 0x000000020b097211 */ /* 0x000fc400030f16ff */
[C---:B------:R-:W-:Y:S02]  /*d770*/  LEA R10, P6, R3.reuse, R0, 0x2 ;  /* 0x00000000030a7211 */ /* 0x040fe400078c10ff */
[----:B--2---:R-:W-:Y:S01]  /*d780*/  ISETP.LT.AND P2, PT, R12, UR6, !P0 ;  /* 0x000000060c007c0c */ /* 0x004fe2000c741270 */
[----:B------:R-:W-:Y:S01]  /*d790*/  @P5 STG.E desc[UR22][R8.64], R82 ;  /* 0x0000005208005986 */ /* 0x000fe2000c101916 */
[----:B------:R-:W-:Y:S01]  /*d7a0*/  LEA.HI.X.SX32 R11, R3, R2, 0x2, P6 ;  /* 0x00000002030b7211 */ /* 0x000fe200030f16ff */
[C---:B------:R-:W-:Y:S01]  /*d7b0*/  IMAD R3, R133.reuse, 0x2, R3 ;  /* 0x0000000285037824 */ /* 0x040fe200078e0203 */
[C---:B------:R-:W-:Y:S01]  /*d7c0*/  LOP3.LUT R12, R132.reuse, 0x4c, RZ, 0xfc, !PT ;  /* 0x0000004c840c7812 */ /* 0x040fe200078efcff */
[----:B------:R-:W2:Y:S01]  /*d7d0*/  LDCU UR6, c[0x0][0x39c] ;  /* 0x00007380ff0677ac */ /* 0x000ea20008000800 */
[----:B----4-:R-:W-:Y:S01]  /*d7e0*/  LOP3.LUT R7, R132, 0x4e, RZ, 0xfc, !PT ;  /* 0x0000004e84077812 */ /* 0x010fe200078efcff */
[----:B------:R-:W-:Y:S01]  /*d7f0*/  IMAD R13, R133, 0x2, R3 ;  /* 0x00000002850d7824 */ /* 0x000fe200078e0203 */
[----:B---3--:R-:W-:Y:S01]  /*d800*/  ISETP.LT.AND P5, PT, R12, UR5, !P0 ;  /* 0x000000050c007c0c */ /* 0x008fe2000c7a1270 */
[----:B------:R3:W-:Y:S01]  /*d810*/  @P4 STG.E desc[UR22][R10.64], R83 ;  /* 0x000000530a004986 */ /* 0x0007e2000c101916 */
[----:B------:R-:W4:Y:S01]  /*d820*/  LDCU UR5, c[0x0][0x39c] ;  /* 0x00007380ff0577ac */ /* 0x000f220008000800 */
[----:B------:R-:W-:-:S02]  /*d830*/  LEA R4, P4, R3, R0, 0x2 ;  /* 0x0000000003047211 */ /* 0x000fc400078810ff */
[----:B------:R-:W-:Y:S02]  /*d840*/  LEA R6, P6, R13, R0, 0x2 ;  /* 0x000000000d067211 */ /* 0x000fe400078c10ff */
[-C--:B------:R-:W-:Y:S02]  /*d850*/  LEA.HI.X.SX32 R5, R3, R2.reuse, 0x2, P4 ;  /* 0x0000000203057211 */ /* 0x080fe400020f16ff */
[----:B-1----:R-:W-:Y:S01]  /*d860*/  ISETP.LT.AND P4, PT, R7, UR4, !P0 ;  /* 0x0000000407007c0c */ /* 0x002fe2000c781270 */
[----:B------:R-:W1:Y:S01]  /*d870*/  LDCU UR4, c[0x0][0x39c] ;  /* 0x00007380ff0477ac */ /* 0x000e620008000800 */
[----:B------:R-:W-:Y:S01]  /*d880*/  LEA.HI.X.SX32 R7, R13, R2, 0x2, P6 ;  /* 0x000000020d077211 */ /* 0x000fe200030f16ff */
[----:B------:R-:W-:Y:S01]  /*d890*/  IMAD R13, R133, 0x2, R13 ;  /* 0x00000002850d7824 */ /* 0x000fe200078e020d */
[----:B------:R5:W-:Y:S01]  /*d8a0*/  @P3 STG.E desc[UR22][R4.64], R88 ;  /* 0x0000005804003986 */ /* 0x000be2000c101916 */
[C---:B------:R-:W-:Y:S02]  /*d8b0*/  LOP3.LUT R3, R132.reuse, 0x50, RZ, 0xfc, !PT ;  /* 0x0000005084037812 */ /* 0x040fe400078efcff */
[----:B---3--:R-:W-:Y:S01]  /*d8c0*/  LOP3.LUT R10, R132, 0x52, RZ, 0xfc, !PT ;  /* 0x00000052840a7812 */ /* 0x008fe200078efcff */
[----:B------:R3:W-:Y:S01]  /*d8d0*/  @P2 STG.E desc[UR22][R6.64], R89 ;  /* 0x0000005906002986 */ /* 0x0007e2000c101916 */
[----:B------:R-:W-:-:S02]  /*d8e0*/  LEA R8, P2, R13, R0, 0x2 ;  /* 0x000000000d087211 */ /* 0x000fc400078410ff */
[----:B--2---:R-:W-:Y:S01]  /*d8f0*/  ISETP.LT.AND P3, PT, R3, UR6, !P0 ;  /* 0x0000000603007c0c */ /* 0x004fe2000c761270 */
[----:B------:R-:W-:Y:S01]  /*d900*/  IMAD R3, R133, 0x2, R13 ;  /* 0x0000000285037824 */ /* 0x000fe200078e020d */
[----:B------:R-:W-:Y:S01]  /*d910*/  LEA.HI.X.SX32 R9, R13, R2, 0x2, P2 ;  /* 0x000000020d097211 */ /* 0x000fe200010f16ff */
[----:B------:R-:W2:Y:S01]  /*d920*/  LDCU UR6, c[0x0][0x39c] ;  /* 0x00007380ff0677ac */ /* 0x000ea20008000800 */
[----:B----4-:R-:W-:Y:S02]  /*d930*/  ISETP.LT.AND P2, PT, R10, UR5, !P0 ;  /* 0x000000050a007c0c */ /* 0x010fe4000c741270 */
[----:B-----5:R-:W-:Y:S01]  /*d940*/  LOP3.LUT R5, R132, 0x54, RZ, 0xfc, !PT ;  /* 0x0000005484057812 */ /* 0x020fe200078efcff */
[----:B------:R-:W4:Y:S01]  /*d950*/  LDCU UR5, c[0x0][0x39c] ;  /* 0x00007380ff0577ac */ /* 0x000f220008000800 */
[----:B------:R-:W-:Y:S01]  /*d960*/  LEA R4, P6, R3, R0, 0x2 ;  /* 0x0000000003047211 */ /* 0x000fe200078c10ff */
[----:B---3--:R-:W-:Y:S01]  /*d970*/  IMAD R7, R133, 0x2, R3 ;  /* 0x0000000285077824 */ /* 0x008fe200078e0203 */
[----:B------:R3:W-:Y:S01]  /*d980*/  @P5 STG.E desc[UR22][R8.64], R90 ;  /* 0x0000005a08005986 */ /* 0x0007e2000c101916 */
[----:B-1----:R-:W-:Y:S01]  /*d990*/  ISETP.LT.AND P5, PT, R5, UR4, !P0 ;  /* 0x0000000405007c0c */ /* 0x002fe2000c7a1270 */
[----:B------:R-:W1:Y:S01]  /*d9a0*/  LDCU UR4, c[0x0][0x39c] ;  /* 0x00007380ff0477ac */ /* 0x000e620008000800 */
[----:B------:R-:W-:Y:S01]  /*d9b0*/  LEA.HI.X.SX32 R5, R3, R2, 0x2, P6 ;  /* 0x0000000203057211 */ /* 0x000fe200030f16ff */
[----:B------:R-:W-:Y:S01]  /*d9c0*/  IMAD R3, R133, 0x2, R7 ;  /* 0x0000000285037824 */ /* 0x000fe200078e0207 */
[----:B------:R-:W-:-:S02]  /*d9d0*/  LEA R6, P6, R7, R0, 0x2 ;  /* 0x0000000007067211 */ /* 0x000fc400078c10ff */
[C---:B------:R-:W-:Y:S01]  /*d9e0*/  LOP3.LUT R11, R132.reuse, 0x56, RZ, 0xfc, !PT ;  /* 0x00000056840b7812 */ /* 0x040fe200078efcff */
[----:B------:R5:W-:Y:S01]  /*d9f0*/  @P4 STG.E desc[UR22][R4.64], R91 ;  /* 0x0000005b04004986 */ /* 0x000be2000c101916 */
[----:B------:R-:W-:Y:S02]  /*da00*/  LEA.HI.X.SX32 R7, R7, R2, 0x2, P6 ;  /* 0x0000000207077211 */ /* 0x000fe400030f16ff */
[----:B------:R-:W-:Y:S02]  /*da10*/  LEA R10, P6, R3, R0, 0x2 ;  /* 0x00000000030a7211 */ /* 0x000fe400078c10ff */
[----:B---3--:R-:W-:Y:S01]  /*da20*/  LOP3.LUT R8, R132, 0x58, RZ, 0xfc, !PT ;  /* 0x0000005884087812 */ /* 0x008fe200078efcff */
[----:B------:R3:W-:Y:S01]  /*da30*/  @P3 STG.E desc[UR22][R6.64], R176 ;  /* 0x000000b006003986 */ /* 0x0007e2000c101916 */
[----:B--2---:R-:W-:Y:S01]  /*da40*/  ISETP.LT.AND P4, PT, R11, UR6, !P0 ;  /* 0x000000060b007c0c */ /* 0x004fe2000c781270 */
[----:B------:R-:W2:Y:S01]  /*da50*/  LDCU UR6, c[0x0][0x39c] ;  /* 0x00007380ff0677ac */ /* 0x000ea20008000800 */
[----:B----4-:R-:W-:-:S02]  /*da60*/  ISETP.LT.AND P3, PT, R8, UR5, !P0 ;  /* 0x0000000508007c0c */ /* 0x010fc4000c761270 */
[----:B------:R-:W-:Y:S01]  /*da70*/  LEA.HI.X.SX32 R11, R3, R2, 0x2, P6 ;  /* 0x00000002030b7211 */ /* 0x000fe200030f16ff */
[----:B------:R-:W4:Y:S01]  /*da80*/  LDCU UR5, c[0x0][0x39c] ;  /* 0x00007380ff0577ac */ /* 0x000f220008000800 */
[C---:B------:R-:W-:Y:S01]  /*da90*/  IMAD R3, R133.reuse, 0x2, R3 ;  /* 0x0000000285037824 */ /* 0x040fe200078e0203 */
[----:B------:R-:W-:Y:S02]  /*daa0*/  LOP3.LUT R8, R132, 0x5a, RZ, 0xfc, !PT ;  /* 0x0000005a84087812 */ /* 0x000fe400078efcff */
[----:B------:R2:W-:Y:S01]  /*dab0*/  @P2 STG.E desc[UR22][R10.64], R177 ;  /* 0x000000b10a002986 */ /* 0x0005e2000c101916 */
[----:B------:R-:W-:Y:S01]  /*dac0*/  IMAD R9, R133, 0x2, R3 ;  /* 0x0000000285097824 */ /* 0x000fe200078e0203 */
[C---:B-----5:R-:W-:Y:S02]  /*dad0*/  LEA R4, P6, R3.reuse, R0, 0x2 ;  /* 0x0000000003047211 */ /* 0x060fe400078c10ff */
[----:B-1----:R-:W-:Y:S01]  /*dae0*/  ISETP.LT.AND P2, PT, R8, UR4, !P0 ;  /* 0x0000000408007c0c */ /* 0x002fe2000c741270 */
[----:B------:R-:W1:Y:S01]  /*daf0*/  LDCU UR4, c[0x0][0x39c] ;  /* 0x00007380ff0477ac */ /* 0x000e620008000800 */
[----:B------:R-:W-:Y:S01]  /*db00*/  LEA.HI.X.SX32 R5, R3, R2, 0x2, P6 ;  /* 0x0000000203057211 */ /* 0x000fe200030f16ff */
[----:B------:R-:W-:Y:S01]  /*db10*/  IMAD R3, R133, 0x2, R9 ;  /* 0x0000000285037824 */ /* 0x000fe200078e0209 */
[----:B---3--:R-:W-:-:S02]  /*db20*/  LEA R6, P6, R9, R0, 0x2 ;  /* 0x0000000009067211 */ /* 0x008fc400078c10ff */
[----:B------:R-:W-:Y:S01]  /*db30*/  LOP3.LUT R12, R132, 0x5c, RZ, 0xfc, !PT ;  /* 0x0000005c840c7812 */ /* 0x000fe200078efcff */
[----:B------:R3:W-:Y:S01]  /*db40*/  @P5 STG.E desc[UR22][R4.64], R178 ;  /* 0x000000b204005986 */ /* 0x0007e2000c101916 */
[----:B------:R-:W-:Y:S02]  /*db50*/  LEA.HI.X.SX32 R7, R9, R2, 0x2, P6 ;  /* 0x0000000209077211 */ /* 0x000fe400030f16ff */
[C---:B------:R-:W-:Y:S02]  /*db60*/  LEA R8, P6, R3.reuse, R0, 0x2 ;  /* 0x0000000003087211 */ /* 0x040fe400078c10ff */
[----:B----4-:R-:W-:Y:S01]  /*db70*/  ISETP.LT.AND P5, PT, R12, UR5, !P0 ;  /* 0x000000050c007c0c */ /* 0x010fe2000c7a1270 */
[----:B------:R-:W4:Y:S01]  /*db80*/  LDCU UR5, c[0x0][0x39c] ;  /* 0x00007380ff0577ac */ /* 0x000f220008000800 */
[----:B------:R-:W-:Y:S01]  /*db90*/  LEA.HI.X.SX32 R9, R3, R2, 0x2, P6 ;  /* 0x0000000203097211 */ /* 0x000fe200030f16ff */
[C---:B------:R-:W-:Y:S01]  /*dba0*/  IMAD R3, R133.reuse, 0x2, R3 ;  /* 0x0000000285037824 */ /* 0x040fe200078e0203 */
[C---:B--2---:R-:W-:Y:S01]  /*dbb0*/  LOP3.LUT R10, R132.reuse, 0x5e, RZ, 0xfc, !PT ;  /* 0x0000005e840a7812 */ /* 0x044fe200078efcff */
[----:B------:R2:W-:Y:S01]  /*dbc0*/  @P4 STG.E desc[UR22][R6.64], R179 ;  /* 0x000000b306004986 */ /* 0x0005e2000c101916 */
[----:B------:R-:W-:Y:S01]  /*dbd0*/  LOP3.LUT R12, R132, 0x7e, RZ, 0xfc, !PT ;  /* 0x0000007e840c7812 */ /* 0x000fe200078efcff */
[----:B------:R-:W-:Y:S01]  /*dbe0*/  IMAD R11, R133, 0x2, R3 ;  /* 0x00000002850b7824 */ /* 0x000fe200078e0203 */
[----:B------:R-:W-:Y:S01]  /*dbf0*/  ISETP.LT.AND P4, PT, R10, UR6, !P0 ;  /* 0x000000060a007c0c */ /* 0x000fe2000c781270 */
[----:B------:R-:W5:Y:S01]  /*dc00*/  LDCU UR6, c[0x0][0x39c] ;  /* 0x00007380ff0677ac */ /* 0x000f620008000800 */
[----:B------:R-:W-:Y:S01]  /*dc10*/  LOP3.LUT R10, R132, 0x60, RZ, 0xfc, !PT ;  /* 0x00000060840a7812 */ /* 0x000fe200078efcff */
[----:B------:R4:W-:Y:S01]  /*dc20*/  @P3 STG.E desc[UR22][R8.64], R104 ;  /* 0x0000006808003986 */ /* 0x0009e2000c101916 */
[----:B---3--:R-:W-:-:S02]  /*dc30*/  LEA R4, P6, R3, R0, 0x2 ;  /* 0x0000000003047211 */ /* 0x008fc400078c10ff */
[----:B-1----:R-:W-:Y:S01]  /*dc40*/  ISETP.LT.AND P3, PT, R10, UR4, !P0 ;  /* 0x000000040a007c0c */ /* 0x002fe2000c761270 */
[----:B------:R-:W1:Y:S01]  /*dc50*/  LDCU UR4, c[0x0][0x39c] ;  /* 0x00007380ff0477ac */ /* 0x000e620008000800 */
[----:B------:R-:W-:Y:S01]  /*dc60*/  LEA.HI.X.SX32 R5, R3, R2, 0x2, P6 ;  /* 0x0000000203057211 */ /* 0x000fe200030f16ff */
[----:B------:R-:W-:Y:S01]  /*dc70*/  IMAD R3, R133, 0x2, R11 ;  /* 0x0000000285037824 */ /* 0x000fe200078e020b */
[C---:B--2---:R-:W-:Y:S02]  /*dc80*/  LEA R6, P6, R11.reuse, R0, 0x2 ;  /* 0x000000000b067211 */ /* 0x044fe400078c10ff */
[----:B------:R-:W-:Y:S01]  /*dc90*/  LOP3.LUT R10, R132, 0x62, RZ, 0xfc, !PT ;  /* 0x00000062840a7812 */ /* 0x000fe200078efcff */
[----:B------:R-:W-:Y:S01]  /*dca0*/  @P2 STG.E desc[UR22][R4.64], R105 ;  /* 0x0000006904002986 */ /* 0x000fe2000c101916 */
[----:B------:R-:W-:Y:S01]  /*dcb0*/  LEA.HI.X.SX32 R7, R11, R2, 0x2, P6 ;  /* 0x000000020b077211 */ /* 0x000fe200030f16ff */
[----:B------:R-:W-:Y:S01]  /*dcc0*/  IMAD R13, R133, 0x2, R3 ;  /* 0x00000002850d7824 */ /* 0x000fe200078e0203 */
[----:B----4-:R-:W-:-:S02]  /*dcd0*/  LEA R8, P6, R3, R0, 0x2 ;  /* 0x0000000003087211 */ /* 0x010fc400078c10ff */
[----:B------:R-:W-:Y:S01]  /*dce0*/  ISETP.LT.AND P2, PT, R10, UR5, !P0 ;  /* 0x000000050a007c0c */ /* 0x000fe2000c741270 */
[----:B------:R-:W2:Y:S01]  /*dcf0*/  LDCU UR5, c[0x0][0x39c] ;  /* 0x00007380ff0577ac */ /* 0x000ea20008000800 */
[C---:B------:R-:W-:Y:S01]  /*dd00*/  LOP3.LUT R11, R132.reuse, 0x64, RZ, 0xfc, !PT ;  /* 0x00000064840b7812 */ /* 0x040fe200078efcff */
[----:B------:R3:W-:Y:S01]  /*dd10*/  @P5 STG.E desc[UR22][R6.64], R106 ;  /* 0x0000006a06005986 */ /* 0x0007e2000c101916 */
[----:B------:R-:W-:Y:S02]  /*dd20*/  LEA.HI.X.SX32 R9, R3, R2, 0x2, P6 ;  /* 0x0000000203097211 */ /* 0x000fe400030f16ff */
[----:B------:R-:W-:Y:S02]  /*dd30*/  LEA R10, P6, R13, R0, 0x2 ;  /* 0x000000000d0a7211 */ /* 0x000fe400078c10ff */
[----:B-----5:R-:W-:Y:S01]  /*dd40*/  ISETP.LT.AND P5, PT, R11, UR6, !P0 ;  /* 0x000000060b007c0c */ /* 0x020fe2000c7a1270 */
[----:B------:R-:W4:Y:S01]  /*dd50*/  LDCU UR6, c[0x0][0x39c] ;  /* 0x00007380ff0677ac */ /* 0x000f220008000800 */
[C---:B------:R-:W-:Y:S01]  /*dd60*/  LOP3.LUT R3, R132.reuse, 0x66, RZ, 0xfc, !PT ;  /* 0x0000006684037812 */ /* 0x040fe200078efcff */
[----:B------:R5:W-:Y:S01]  /*dd70*/  @P4 STG.E desc[UR22][R8.64], R107 ;  /* 0x0000006b08004986 */ /* 0x000be2000c101916 */
[----:B------:R-:W-:Y:S01]  /*dd80*/  LEA.HI.X.SX32 R11, R13, R2, 0x2, P6 ;  /* 0x000000020d0b7211 */ /* 0x000fe200030f16ff */
[----:B------:R-:W-:Y:S01]  /*dd90*/  IMAD R13, R133, 0x2, R13 ;  /* 0x00000002850d7824 */ /* 0x000fe200078e020d */
[----:B-1----:R-:W-:Y:S01]  /*dda0*/  ISETP.LT.AND P4, PT, R3, UR4, !P0 ;  /* 0x0000000403007c0c */ /* 0x002fe2000c781270 */
[----:B------:R-:W1:Y:S01]  /*ddb0*/  LDCU UR4, c[0x0][0x39c] ;  /* 0x00007380ff0477ac */ /* 0x000e620008000800 */
[----:B---3--:R-:W-:Y:S01]  /*ddc0*/  LOP3.LUT R7, R132, 0x68, RZ, 0xfc, !PT ;  /* 0x0000006884077812 */ /* 0x008fe200078efcff */
[----:B------:R3:W-:Y:S01]  /*ddd0*/  @P3 STG.E desc[UR22][R10.64], R112 ;  /* 0x000000700a003986 */ /* 0x0007e2000c101916 */
[----:B------:R-:W-:Y:S01]  /*dde0*/  IMAD R3, R133, 0x2, R13 ;  /* 0x0000000285037824 */ /* 0x000fe200078e020d */
[----:B------:R-:W-:-:S04]  /*ddf0*/  LEA R4, P3, R13, R0, 0x2 ;  /* 0x000000000d047211 */ /* 0x000fc800078610ff */
[----:B------:R-:W-:Y:S02]  /*de00*/  LEA.HI.X.SX32 R5, R13, R2, 0x2, P3 ;  /* 0x000000020d057211 */ /* 0x000fe400018f16ff */
[----:B------:R-:W-:Y:S02]  /*de10*/  LEA R6, P6, R3, R0, 0x2 ;  /* 0x0000000003067211 */ /* 0x000fe400078c10ff */
[----:B--2---:R-:W-:Y:S01]  /*de20*/  ISETP.LT.AND P3, PT, R7, UR5, !P0 ;  /* 0x0000000507007c0c */ /* 0x004fe2000c761270 */
[----:B------:R-:W2:Y:S01]  /*de30*/  LDCU UR5, c[0x0][0x39c] ;  /* 0x00007380ff0577ac */ /* 0x000ea20008000800 */
[----:B------:R-:W-:Y:S01]  /*de40*/  LEA.HI.X.SX32 R7, R3, R2, 0x2, P6 ;  /* 0x0000000203077211 */ /* 0x000fe200030f16ff */
[C---:B------:R-:W-:Y:S01]  /*de50*/  IMAD R3, R133.reuse, 0x2, R3 ;  /* 0x0000000285037824 */ /* 0x040fe200078e0203 */
[C---:B-----5:R-:W-:Y:S01]  /*de60*/  LOP3.LUT R8, R132.reuse, 0x6a, RZ, 0xfc, !PT ;  /* 0x0000006a84087812 */ /* 0x060fe200078efcff */
[----:B------:R5:W-:Y:S01]  /*de70*/  @P2 STG.E desc[UR22][R4.64], R113 ;  /* 0x0000007104002986 */ /* 0x000be2000c101916 */
[----:B---3--:R-:W-:Y:S01]  /*de80*/  LOP3.LUT R10, R132, 0x6c, RZ, 0xfc, !PT ;  /* 0x0000006c840a7812 */ /* 0x008fe200078efcff */
[----:B------:R-:W-:Y:S01]  /*de90*/  IMAD R11, R133, 0x2, R3 ;  /* 0x00000002850b7824 */ /* 0x000fe200078e0203 */
[----:B----4-:R-:W-:Y:S01]  /*dea0*/  ISETP.LT.AND P2, PT, R8, UR6, !P0 ;  /* 0x0000000608007c0c */ /* 0x010fe2000c741270 */
[----:B------:R3:W-:Y:S01]  /*deb0*/  @P5 STG.E desc[UR22][R6.64], R114 ;  /* 0x0000007206005986 */ /* 0x0007e2000c101916 */
[C---:B------:R-:W-:Y:S01]  /*dec0*/  LEA R8, P5, R3.reuse, R0, 0x2 ;  /* 0x0000000003087211 */ /* 0x040fe200078a10ff */
[----:B------:R-:W4:Y:S03]  /*ded0*/  LDCU UR6, c[0x0][0x39c] ;  /* 0x00007380ff0677ac */ /* 0x000f260008000800 */
[----:B------:R-:W-:Y:S01]  /*dee0*/  LEA.HI.X.SX32 R9, R3, R2, 0x2, P5 ;  /* 0x0000000203097211 */ /* 0x000fe200028f16ff */
[----:B------:R-:W-:Y:S01]  /*def0*/  IMAD R3, R133, 0x2, R11 ;  /* 0x0000000285037824 */ /* 0x000fe200078e020b */
[----:B-1----:R-:W-:Y:S01]  /*df00*/  ISETP.LT.AND P5, PT, R10, UR4, !P0 ;  /* 0x000000040a007c0c */ /* 0x002fe2000c7a1270 */
[----:B------:R-:W1:Y:S01]  /*df10*/  LDCU UR4, c[0x0][0x39c] ;  /* 0x00007380ff0477ac */ /* 0x000e620008000800 */
[----:B-----5:R-:W-:Y:S01]  /*df20*/  LOP3.LUT R5, R132, 0x6e, RZ, 0xfc, !PT ;  /* 0x0000006e84057812 */ /* 0x020fe200078efcff */
[----:B------:R5:W-:Y:S01]  /*df30*/  @P4 STG.E desc[UR22][R8.64], R115 ;  /* 0x0000007308004986 */ /* 0x000be2000c101916 */
[----:B------:R-:W-:-:S02]  /*df40*/  LEA R4, P6, R11, R0, 0x2 ;  /* 0x000000000b047211 */ /* 0x000fc400078c10ff */
[----:B--2---:R-:W-:Y:S01]  /*df50*/  ISETP.LT.AND P4, PT, R5, UR5, !P0 ;  /* 0x0000000505007c0c */ /* 0x004fe2000c781270 */
[----:B------:R-:W2:Y:S01]  /*df60*/  LDCU UR5, c[0x0][0x39c] ;  /* 0x00007380ff0577ac */ /* 0x000ea20008000800 */
[----:B------:R-:W-:Y:S01]  /*df70*/  LEA.HI.X.SX32 R5, R11, R2, 0x2, P6 ;  /* 0x000000020b057211 */ /* 0x000fe200030f16ff */
[----:B------:R-:W-:Y:S01]  /*df80*/  IMAD R11, R133, 0x2, R3 ;  /* 0x00000002850b7824 */ /* 0x000fe200078e0203 */
[C---:B---3--:R-:W-:Y:S02]  /*df90*/  LEA R6, P6, R3.reuse, R0, 0x2 ;  /* 0x0000000003067211 */ /* 0x048fe400078c10ff */
[----:B------:R-:W-:Y:S01]  /*dfa0*/  LOP3.LUT R10, R132, 0x70, RZ, 0xfc, !PT ;  /* 0x00000070840a7812 */ /* 0x000fe200078efcff */
[----:B------:R3:W-:Y:S01]  /*dfb0*/  @P3 STG.E desc[UR22][R4.64], R120 ;  /* 0x0000007804003986 */ /* 0x0007e2000c101916 */
[----:B------:R-:W-:Y:S02]  /*dfc0*/  LEA.HI.X.SX32 R7, R3, R2, 0x2, P6 ;  /* 0x0000000203077211 */ /* 0x000fe400030f16ff */
[----:B-----5:R-:W-:-:S02]  /*dfd0*/  LEA R8, P6, R11, R0, 0x2 ;  /* 0x000000000b087211 */ /* 0x020fc400078c10ff */
[C---:B------:R-:W-:Y:S01]  /*dfe0*/  LOP3.LUT R3, R132.reuse, 0x72, RZ, 0xfc, !PT ;  /* 0x0000007284037812 */ /* 0x040fe200078efcff */
[----:B------:R5:W-:Y:S01]  /*dff0*/  @P2 STG.E desc[UR22][R6.64], R121 ;  /* 0x0000007906002986 */ /* 0x000be2000c101916 */
[----:B------:R-:W-:Y:S01]  /*e000*/  LEA.HI.X.SX32 R9, R11, R2, 0x2, P6 ;  /* 0x000000020b097211 */ /* 0x000fe200030f16ff */
[----:B------:R-:W-:Y:S01]  /*e010*/  IMAD R11, R133, 0x2, R11 ;  /* 0x00000002850b7824 */ /* 0x000fe200078e020b */
[----:B-1----:R-:W-:Y:S01]  /*e020*/  ISETP.LT.AND P2, PT, R3, UR4, !P0 ;  /* 0x0000000403007c0c */ /* 0x002fe2000c741270 */
[----:B------:R-:W1:Y:S01]  /*e030*/  LDCU UR4, c[0x0][0x39c] ;  /* 0x00007380ff0477ac */ /* 0x000e620008000800 */
[----:B------:R-:W-:Y:S01]  /*e040*/  LOP3.LUT R3, R132, 0x74, RZ, 0xfc, !PT ;  /* 0x0000007484037812 */ /* 0x000fe200078efcff */
[----:B------:R1:W-:Y:S01]  /*e050*/  @P5 STG.E desc[UR22][R8.64], R122 ;  /* 0x0000007a08005986 */ /* 0x0003e2000c101916 */
[----:B----4-:R-:W-:Y:S01]  /*e060*/  ISETP.LT.AND P3, PT, R10, UR6, !P0 ;  /* 0x000000060a007c0c */ /* 0x010fe2000c761270 */
[----:B------:R-:W4:Y:S01]  /*e070*/  LDCU UR6, c[0x0][0x39c] ;  /* 0x00007380ff0677ac */ /* 0x000f220008000800 */
[----:B--2---:R-:W-:Y:S01]  /*e080*/  ISETP.LT.AND P5, PT, R3, UR5, !P0 ;  /* 0x0000000503007c0c */ /* 0x004fe2000c7a1270 */
[----:B------:R-:W-:Y:S01]  /*e090*/  IMAD R3, R133, 0x2, R11 ;  /* 0x0000000285037824 */ /* 0x000fe200078e020b */
[----:B---3--:R-:W-:Y:S01]  /*e0a0*/  LEA R4, P6, R11, R0, 0x2 ;  /* 0x000000000b047211 */ /* 0x008fe200078c10ff */
[----:B------:R-:W2:Y:S01]  /*e0b0*/  LDCU UR5, c[0x0][0x39c] ;  /* 0x00007380ff0577ac */ /* 0x000ea20008000800 */
[----:B------:R-:W-:-:S02]  /*e0c0*/  LOP3.LUT R10, R132, 0x76, RZ, 0xfc, !PT ;  /* 0x00000076840a7812 */ /* 0x000fc400078efcff */
[----:B------:R-:W-:Y:S01]  /*e0d0*/  LEA.HI.X.SX32 R5, R11, R2, 0x2, P6 ;  /* 0x000000020b057211 */ /* 0x000fe200030f16ff */
[----:B------:R-:W-:Y:S01]  /*e0e0*/  IMAD R11, R133, 0x2, R3 ;  /* 0x00000002850b7824 */ /* 0x000fe200078e0203 */
[----:B-----5:R-:W-:-:S03]  /*e0f0*/  LEA R6, P6, R3, R0, 0x2 ;  /* 0x0000000003067211 */ /* 0x020fc600078c10ff */
[----:B------:R3:W-:Y:S01]  /*e100*/  @P4 STG.E desc[UR22][R4.64], R123 ;  /* 0x0000007b04004986 */ /* 0x0007e2000c101916 */
[----:B------:R-:W-:Y:S02]  /*e110*/  LEA.HI.X.SX32 R7, R3, R2, 0x2, P6 ;  /* 0x0000000203077211 */ /* 0x000fe400030f16ff */
[C---:B-1----:R-:W-:Y:S02]  /*e120*/  LEA R8, P6, R11.reuse, R0, 0x2 ;  /* 0x000000000b087211 */ /* 0x042fe400078c10ff */
[----:B------:R-:W-:Y:S01]  /*e130*/  ISETP.LT.AND P4, PT, R10, UR4, !P0 ;  /* 0x000000040a007c0c */ /* 0x000fe2000c781270 */
[----:B------:R-:W1:Y:S01]  /*e140*/  LDCU UR4, c[0x0][0x39c] ;  /* 0x00007380ff0477ac */ /* 0x000e620008000800 */
[----:B------:R-:W-:Y:S01]  /*e150*/  LEA.HI.X.SX32 R9, R11, R2, 0x2, P6 ;  /* 0x000000020b097211 */ /* 0x000fe200030f16ff */
[----:B------:R-:W-:Y:S01]  /*e160*/  IMAD R11, R133, 0x2, R11 ;  /* 0x00000002850b7824 */ /* 0x000fe200078e020b */
[C---:B------:R-:W-:Y:S01]  /*e170*/  LOP3.LUT R3, R132.reuse, 0x78, RZ, 0xfc, !PT ;  /* 0x0000007884037812 */ /* 0x040fe200078efcff */
[----:B------:R5:W-:Y:S01]  /*e180*/  @P3 STG.E desc[UR22][R6.64], R92 ;  /* 0x0000005c06003986 */ /* 0x000be2000c101916 */
[----:B------:R-:W-:-:S02]  /*e190*/  LOP3.LUT R10, R132, 0x7a, RZ, 0xfc, !PT ;  /* 0x0000007a840a7812 */ /* 0x000fc400078efcff */
[----:B----4-:R-:W-:Y:S01]  /*e1a0*/  ISETP.LT.AND P3, PT, R3, UR6, !P0 ;  /* 0x0000000603007c0c */ /* 0x010fe2000c761270 */
[----:B------:R-:W-:Y:S01]  /*e1b0*/  IMAD R3, R133, 0x2, R11 ;  /* 0x0000000285037824 */ /* 0x000fe200078e020b */
[C---:B---3--:R-:W-:Y:S01]  /*e1c0*/  LEA R4, P6, R11.reuse, R0, 0x2 ;  /* 0x000000000b047211 */ /* 0x048fe200078c10ff */
[----:B------:R-:W3:Y:S01]  /*e1d0*/  LDCU UR6, c[0x0][0x39c] ;  /* 0x00007380ff0677ac */ /* 0x000ee20008000800 */
[----:B------:R4:W-:Y:S01]  /*e1e0*/  @P2 STG.E desc[UR22][R8.64], R93 ;  /* 0x0000005d08002986 */ /* 0x0009e2000c101916 */
[----:B--2---:R-:W-:Y:S02]  /*e1f0*/  ISETP.LT.AND P2, PT, R10, UR5, !P0 ;  /* 0x000000050a007c0c */ /* 0x004fe4000c741270 */
[----:B------:R-:W-:Y:S01]  /*e200*/  LEA.HI.X.SX32 R5, R11, R2, 0x2, P6 ;  /* 0x000000020b057211 */ /* 0x000fe200030f16ff */
[----:B------:R-:W-:Y:S01]  /*e210*/  IMAD R11, R133, 0x2, R3 ;  /* 0x00000002850b7824 */ /* 0x000fe200078e0203 */
[C---:B-----5:R-:W-:Y:S01]  /*e220*/  LEA R6, P6, R3.reuse, R0, 0x2 ;  /* 0x0000000003067211 */ /* 0x060fe200078c10ff */
[----:B------:R-:W2:Y:S01]  /*e230*/  LDCU UR5, c[0x0][0x39c] ;  /* 0x00007380ff0577ac */ /* 0x000ea20008000800 */
        /* <DEDUP_REMOVED lines=10> */
[----:B---3--:R-:W-:Y:S01]  /*e2e0*/  ISETP.LT.AND P4, PT, R12, UR6, !P0 ;  /* 0x000000060c007c0c */ /* 0x008fe2000c781270 */
[----:B------:R-:W-:Y:S01]  /*e2f0*/  @P3 STG.E desc[UR22][R8.64], R16 ;  /* 0x0000001008003986 */ /* 0x000fe2000c101916 */
[----:B------:R-:W-:Y:S01]  /*e300*/  LEA.HI.X.SX32 R11, R3, R2, 0x2, P6 ;  /* 0x00000002030b7211 */ /* 0x000fe200030f16ff */
[C---:B------:R-:W-:Y:S01]  /*e310*/  IMAD R3, R133.reuse, 0x2, R3 ;  /* 0x0000000285037824 */ /* 0x040fe200078e0203 */
[C---:B------:R-:W-:Y:S01]  /*e320*/  LOP3.LUT R12, R132.reuse, 0x80, RZ, 0xfc, !PT ;  /* 0x00000080840c7812 */ /* 0x040fe200078efcff */
[----:B------:R-:W3:Y:S01]  /*e330*/  LDCU UR6, c[0x0][0x39c] ;  /* 0x00007380ff0677ac */ /* 0x000ee20008000800 */
[----:B----4-:R-:W-:Y:S01]  /*e340*/  LOP3.LUT R7, R132, 0x82, RZ, 0xfc, !PT ;  /* 0x0000008284077812 */ /* 0x010fe200078efcff */
[----:B------:R-:W-:Y:S01]  /*e350*/  IMAD R13, R133, 0x2, R3 ;  /* 0x00000002850d7824 */ /* 0x000fe200078e0203 */
[----:B--2---:R-:W-:Y:S01]  /*e360*/  ISETP.LT.AND P3, PT, R12, UR5, !P0 ;  /* 0x000000050c007c0c */ /* 0x004fe2000c761270 */
        /* <DEDUP_REMOVED lines=11> */
[----:B--2---:R-:W-:Y:S01]  /*e420*/  LOP3.LUT R10, R132, 0x86, RZ, 0xfc, !PT ;  /* 0x00000086840a7812 */ /* 0x004fe200078efcff */
[----:B------:R2:W-:Y:S01]  /*e430*/  @P4 STG.E desc[UR22][R6.64], R19 ;  /* 0x0000001306004986 */ /* 0x0005e2000c101916 */
[----:B------:R-:W-:-:S02]  /*e440*/  LEA R8, P4, R13, R0, 0x2 ;  /* 0x000000000d087211 */ /* 0x000fc400078810ff */
[----:B---3--:R-:W-:Y:S01]  /*e450*/  ISETP.LT.AND P5, PT, R3, UR6, !P0 ;  /* 0x0000000603007c0c */ /* 0x008fe2000c7a1270 */
[----:B------:R-:W3:Y:S01]  /*e460*/  LDCU UR6, c[0x0][0x39c] ;  /* 0x00007380ff0677ac */ /* 0x000ee20008000800 */
[----:B------:R-:W-:Y:S01]  /*e470*/  IMAD R3, R133, 0x2, R13 ;  /* 0x0000000285037824 */ /* 0x000fe200078e020d */
[----:B------:R-:W-:Y:S02]  /*e480*/  LEA.HI.X.SX32 R9, R13, R2, 0x2, P4 ;  /* 0x000000020d097211 */ /* 0x000fe400020f16ff */
[----:B----4-:R-:W-:Y:S01]  /*e490*/  ISETP.LT.AND P4, PT, R10, UR5, !P0 ;  /* 0x000000050a007c0c */ /* 0x010fe2000c781270 */
[----:B------:R-:W4:Y:S01]  /*e4a0*/  LDCU UR5, c[0x0][0x39c] ;  /* 0x00007380ff0577ac */ /* 0x000f220008000800 */
[----:B-----5:R-:W-:Y:S01]  /*e4b0*/  LOP3.LUT R5, R132, 0x88, RZ, 0xfc, !PT ;  /* 0x0000008884057812 */ /* 0x020fe200078efcff */
[----:B------:R5:W-:Y:S01]  /*e4c0*/  @P3 STG.E desc[UR22][R8.64], R156 ;  /* 0x0000009c08003986 */ /* 0x000be2000c101916 */
[----:B------:R-:W-:Y:S01]  /*e4d0*/  LEA R4, P6, R3, R0, 0x2 ;  /* 0x0000000003047211 */ /* 0x000fe200078c10ff */
[----:B--2---:R-:W-:Y:S01]  /*e4e0*/  IMAD R7, R133, 0x2, R3 ;  /* 0x0000000285077824 */ /* 0x004fe200078e0203 */
        /* <DEDUP_REMOVED lines=9> */
[----:B-----5:R-:W-:Y:S01]  /*e580*/  LOP3.LUT R8, R132, 0x8c, RZ, 0xfc, !PT ;  /* 0x0000008c84087812 */ /* 0x020fe200078efcff */
[----:B------:R5:W-:Y:S01]  /*e590*/  @P5 STG.E desc[UR22][R6.64], R158 ;  /* 0x0000009e06005986 */ /* 0x000be2000c101916 */
[----:B---3--:R-:W-:Y:S01]  /*e5a0*/  ISETP.LT.AND P2, PT, R11, UR6, !P0 ;  /* 0x000000060b007c0c */ /* 0x008fe2000c741270 */
[----:B------:R-:W3:Y:S01]  /*e5b0*/  LDCU UR6, c[0x0][0x39c] ;  /* 0x00007380ff0677ac */ /* 0x000ee20008000800 */
[----:B------:R-:W-:Y:S01]  /*e5c0*/  LEA.HI.X.SX32 R11, R3, R2, 0x2, P6 ;  /* 0x00000002030b7211 */ /* 0x000fe200030f16ff */
[C---:B------:R-:W-:Y:S01]  /*e5d0*/  IMAD R3, R133.reuse, 0x2, R3 ;  /* 0x0000000285037824 */ /* 0x040fe200078e0203 */
[----:B----4-:R-:W-:Y:S01]  /*e5e0*/  ISETP.LT.AND P5, PT, R8, UR5, !P0 ;  /* 0x0000000508007c0c */ /* 0x010fe2000c7a1270 */
[----:B------:R-:W4:Y:S01]  /*e5f0*/  LDCU UR5, c[0x0][0x39c] ;  /* 0x00007380ff0577ac */ /* 0x000f220008000800 */
[----:B------:R-:W-:Y:S01]  /*e600*/  LOP3.LUT R8, R132, 0x8e, RZ, 0xfc, !PT ;  /* 0x0000008e84087812 */ /* 0x000fe200078efcff */
[----:B------:R-:W-:Y:S01]  /*e610*/  IMAD R9, R133, 0x2, R3 ;  /* 0x0000000285097824 */ /* 0x000fe200078e0203 */
[C---:B--2---:R-:W-:Y:S01]  /*e620*/  LEA R4, P6, R3.reuse, R0, 0x2 ;  /* 0x0000000003047211 */ /* 0x044fe200078c10ff */
[----:B------:R2:W-:Y:S01]  /*e630*/  @P4 STG.E desc[UR22][R10.64], R159 ;  /* 0x0000009f0a004986 */ /* 0x0005e2000c101916 */
[----:B-1----:R-:W-:Y:S01]  /*e640*/  ISETP.LT.AND P4, PT, R8, UR4, !P0 ;  /* 0x0000000408007c0c */ /* 0x002fe2000c781270 */
[----:B------:R-:W1:Y:S01]  /*e650*/  LDCU UR4, c[0x0][0x39c] ;  /* 0x00007380ff0477ac */ /* 0x000e620008000800 */
[----:B------:R-:W-:Y:S01]  /*e660*/  LEA.HI.X.SX32 R5, R3, R2, 0x2, P6 ;  /* 0x0000000203057211 */ /* 0x000fe200030f16ff */
[----:B------:R-:W-:Y:S01]  /*e670*/  IMAD R3, R133, 0x2, R9 ;  /* 0x0000000285037824 */ /* 0x000fe200078e0209 */
[----:B-----5:R-:W-:-:S02]  /*e680*/  LEA R6, P6, R9, R0, 0x2 ;  /* 0x0000000009067211 */ /* 0x020fc400078c10ff */
[C---:B------:R-:W-:Y:S01]  /*e690*/  LOP3.LUT R12, R132.reuse, 0x90, RZ, 0xfc, !PT ;  /* 0x00000090840c7812 */ /* 0x040fe200078efcff */
[----:B------:R5:W-:Y:S01]  /*e6a0*/  @P3 STG.E desc[UR22][R4.64], R164 ;  /* 0x000000a404003986 */ /* 0x000be2000c101916 */
[----:B------:R-:W-:Y:S02]  /*e6b0*/  LEA.HI.X.SX32 R7, R9, R2, 0x2, P6 ;  /* 0x0000000209077211 */ /* 0x000fe400030f16ff */
[C---:B------:R-:W-:Y:S02]  /*e6c0*/  LEA R8, P6, R3.reuse, R0, 0x2 ;  /* 0x0000000003087211 */ /* 0x040fe400078c10ff */
[----:B--2---:R-:W-:Y:S01]  /*e6d0*/  LOP3.LUT R10, R132, 0x92, RZ, 0xfc, !PT ;  /* 0x00000092840a7812 */ /* 0x004fe200078efcff */
[----:B------:R2:W-:Y:S01]  /*e6e0*/  @P2 STG.E desc[UR22][R6.64], R165 ;  /* 0x000000a506002986 */ /* 0x0005e2000c101916 */
[----:B----4-:R-:W-:Y:S01]  /*e6f0*/  ISETP.LT.AND P3, PT, R12, UR5, !P0 ;  /* 0x000000050c007c0c */ /* 0x010fe2000c761270 */
[----:B------:R-:W4:Y:S01]  /*e700*/  LDCU UR5, c[0x0][0x39c] ;  /* 0x00007380ff0577ac */ /* 0x000f220008000800 */
[----:B------:R-:W-:Y:S01]  /*e710*/  LEA.HI.X.SX32 R9, R3, R2, 0x2, P6 ;  /* 0x0000000203097211 */ /* 0x000fe200030f16ff */
[C---:B------:R-:W-:Y:S01]  /*e720*/  IMAD R3, R133.reuse, 0x2, R3 ;  /* 0x0000000285037824 */ /* 0x040fe200078e0203 */
[----:B---3--:R-:W-:Y:S01]  /*e730*/  ISETP.LT.AND P2, PT, R10, UR6, !P0 ;  /* 0x000000060a007c0c */ /* 0x008fe2000c741270 */
[----:B------:R-:W3:Y:S01]  /*e740*/  LDCU UR6, c[0x0][0x39c] ;  /* 0x00007380ff0677ac */ /* 0x000ee20008000800 */
[----:B------:R-:W-:Y:S01]  /*e750*/  LOP3.LUT R10, R132, 0x94, RZ, 0xfc, !PT ;  /* 0x00000094840a7812 */ /* 0x000fe200078efcff */
[----:B------:R-:W-:Y:S01]  /*e760*/  IMAD R11, R133, 0x2, R3 ;  /* 0x00000002850b7824 */ /* 0x000fe200078e0203 */
[C---:B-----5:R-:W-:Y:S01]  /*e770*/  LEA R4, P6, R3.reuse, R0, 0x2 ;  /* 0x0000000003047211 */ /* 0x060fe200078c10ff */
[----:B------:R5:W-:Y:S01]  /*e780*/  @P5 STG.E desc[UR22][R8.64], R166 ;  /* 0x000000a608005986 */ /* 0x000be2000c101916 */
[----:B-1----:R-:W-:Y:S01]  /*e790*/  ISETP.LT.AND P5, PT, R10, UR4, !P0 ;  /* 0x000000040a007c0c */ /* 0x002fe2000c7a1270 */
[----:B------:R-:W1:Y:S01]  /*e7a0*/  LDCU UR4, c[0x0][0x39c] ;  /* 0x00007380ff0477ac */ /* 0x000e620008000800 */
[----:B------:R-:W-:Y:S01]  /*e7b0*/  LEA.HI.X.SX32 R5, R3, R2, 0x2, P6 ;  /* 0x0000000203057211 */ /* 0x000fe200030f16ff */
[----:B------:R-:W-:Y:S01]  /*e7c0*/  IMAD R3, R133, 0x2, R11 ;  /* 0x0000000285037824 */ /* 0x000fe200078e020b */
[----:B--2---:R-:W-:-:S02]  /*e7d0*/  LEA R6, P6, R11, R0, 0x2 ;  /* 0x000000000b067211 */ /* 0x004fc400078c10ff */
[----:B------:R-:W-:Y:S01]  /*e7e0*/  LOP3.LUT R10, R132, 0x96, RZ, 0xfc, !PT ;  /* 0x00000096840a7812 */ /* 0x000fe200078efcff */
[----:B------:R-:W-:Y:S01]  /*e7f0*/  IMAD R13, R133, 0x2, R3 ;  /* 0x00000002850d7824 */ /* 0x000fe200078e0203 */
[----:B------:R-:W-:Y:S01]  /*e800*/  LEA.HI.X.SX32 R7, R11, R2, 0x2, P6 ;  /* 0x000000020b077211 */ /* 0x000fe200030f16ff */
[----:B------:R-:W-:Y:S01]  /*e810*/  @P4 STG.E desc[UR22][R4.64], R167 ;  /* 0x000000a704004986 */ /* 0x000fe2000c101916 */
[----:B----4-:R-:W-:Y:S01]  /*e820*/  ISETP.LT.AND P4, PT, R10, UR5, !P0 ;  /* 0x000000050a007c0c */ /* 0x010fe2000c781270 */
[----:B------:R-:W2:Y:S01]  /*e830*/  LDCU UR5, c[0x0][0x39c] ;  /* 0x00007380ff0577ac */ /* 0x000ea20008000800 */
[C---:B-----5:R-:W-:Y:S01]  /*e840*/  LEA R8, P6, R3.reuse, R0, 0x2 ;  /* 0x0000000003087211 */ /* 0x060fe200078c10ff */
[----:B------:R4:W-:Y:S01]  /*e850*/  @P3 STG.E desc[UR22][R6.64], R28 ;  /* 0x0000001c06003986 */ /* 0x0009e2000c101916 */
[----:B------:R-:W-:Y:S02]  /*e860*/  LOP3.LUT R11, R132, 0x98, RZ, 0xfc, !PT ;  /* 0x00000098840b7812 */ /* 0x000fe400078efcff */
[----:B------:R-:W-:-:S02]  /*e870*/  LEA.HI.X.SX32 R9, R3, R2, 0x2, P6 ;  /* 0x0000000203097211 */ /* 0x000fc400030f16ff */
[----:B------:R-:W-:Y:S02]  /*e880*/  LEA R10, P6, R13, R0, 0x2 ;  /* 0x000000000d0a7211 */ /* 0x000fe400078c10ff */
[----:B---3--:R-:W-:Y:S01]  /*e890*/  ISETP.LT.AND P3, PT, R11, UR6, !P0 ;  /* 0x000000060b007c0c */ /* 0x008fe2000c761270 */
[----:B------:R-:W3:Y:S01]  /*e8a0*/  LDCU UR6, c[0x0][0x39c] ;  /* 0x00007380ff0677ac */ /* 0x000ee20008000800 */
[C---:B------:R-:W-:Y:S01]  /*e8b0*/  LOP3.LUT R3, R132.reuse, 0x9a, RZ, 0xfc, !PT ;  /* 0x0000009a84037812 */ /* 0x040fe200078efcff */
[----:B------:R5:W-:Y:S01]  /*e8c0*/  @P2 STG.E desc[UR22][R8.64], R29 ;  /* 0x0000001d08002986 */ /* 0x000be2000c101916 */
[----:B------:R-:W-:Y:S01]  /*e8d0*/  LEA.HI.X.SX32 R11, R13, R2, 0x2, P6 ;  /* 0x000000020d0b7211 */ /* 0x000fe200030f16ff */
[----:B------:R-:W-:Y:S01]  /*e8e0*/  IMAD R13, R133, 0x2, R13 ;  /* 0x00000002850d7824 */ /* 0x000fe200078e020d */
[----:B-1----:R-:W-:Y:S01]  /*e8f0*/  ISETP.LT.AND P2, PT, R3, UR4, !P0 ;  /* 0x0000000403007c0c */ /* 0x002fe2000c741270 */
[----:B------:R-:W1:Y:S01]  /*e900*/  LDCU UR4, c[0x0][0x39c] ;  /* 0x00007380ff0477ac */ /* 0x000e620008000800 */
[----:B----4-:R-:W-:Y:S01]  /*e910*/  LOP3.LUT R7, R132, 0x9c, RZ, 0xfc, !PT ;  /* 0x0000009c84077812 */ /* 0x010fe200078efcff */
[----:B------:R-:W-:Y:S01]  /*e920*/  IMAD R3, R133, 0x2, R13 ;  /* 0x0000000285037824 */ /* 0x000fe200078e020d */
[----:B------:R4:W-:Y:S01]  /*e930*/  @P5 STG.E desc[UR22][R10.64], R30 ;  /* 0x0000001e0a005986 */ /* 0x0009e2000c101916 */
[----:B------:R-:W-:-:S02]  /*e940*/  LEA R4, P5, R13, R0, 0x2 ;  /* 0x000000000d047211 */ /* 0x000fc400078a10ff */
[C---:B------:R-:W-:Y:S02]  /*e950*/  LOP3.LUT R12, R132.reuse, 0xb2, RZ, 0xfc, !PT ;  /* 0x000000b2840c7812 */ /* 0x040fe400078efcff */
[----:B------:R-:W-:Y:S02]  /*e960*/  LEA R6, P6, R3, R0, 0x2 ;  /* 0x0000000003067211 */ /* 0x000fe400078c10ff */
[-C--:B------:R-:W-:Y:S02]  /*e970*/  LEA.HI.X.SX32 R5, R13, R2.reuse, 0x2, P5 ;  /* 0x000000020d057211 */ /* 0x080fe400028f16ff */
[----:B--2---:R-:W-:Y:S01]  /*e980*/  ISETP.LT.AND P5, PT, R7, UR5, !P0 ;  /* 0x0000000507007c0c */ /* 0x004fe2000c7a1270 */
[----:B------:R-:W2:Y:S01]  /*e990*/  LDCU UR5, c[0x0][0x39c] ;  /* 0x00007380ff0577ac */ /* 0x000ea20008000800 */
[----:B------:R-:W-:Y:S01]  /*e9a0*/  LEA.HI.X.SX32 R7, R3, R2, 0x2, P6 ;  /* 0x0000000203077211 */ /* 0x000fe200030f16ff */
[C---:B------:R-:W-:Y:S01]  /*e9b0*/  IMAD R3, R133.reuse, 0x2, R3 ;  /* 0x0000000285037824 */ /* 0x040fe200078e0203 */
[C---:B-----5:R-:W-:Y:S01]  /*e9c0*/  LOP3.LUT R8, R132.reuse, 0x9e, RZ, 0xfc, !PT ;  /* 0x0000009e84087812 */ /* 0x060fe200078efcff */
[----:B------:R5:W-:Y:S01]  /*e9d0*/  @P4 STG.E desc[UR22][R4.64], R31 ;  /* 0x0000001f04004986 */ /* 0x000be2000c101916 */
[----:B----4-:R-:W-:Y:S01]  /*e9e0*/  LOP3.LUT R10, R132, 0xa0, RZ, 0xfc, !PT ;  /* 0x000000a0840a7812 */ /* 0x010fe200078efcff */
[----:B------:R-:W-:Y:S01]  /*e9f0*/  IMAD R11, R133, 0x2, R3 ;  /* 0x00000002850b7824 */ /* 0x000fe200078e0203 */
[----:B---3--:R-:W-:Y:S01]  /*ea00*/  ISETP.LT.AND P4, PT, R8, UR6, !P0 ;  /* 0x0000000608007c0c */ /* 0x008fe2000c781270 */
[----:B------:R3:W-:Y:S01]  /*ea10*/  @P3 STG.E desc[UR22][R6.64], R36 ;  /* 0x0000002406003986 */ /* 0x0007e2000c101916 */
[----:B------:R-:W-:Y:S01]  /*ea20*/  LEA R8, P3, R3, R0, 0x2 ;  /* 0x0000000003087211 */ /* 0x000fe200078610ff */
[----:B------:R-:W4:Y:S01]  /*ea30*/  LDCU UR6, c[0x0][0x39c] ;  /* 0x00007380ff0677ac */ /* 0x000f220008000800 */
[----:B------:R-:W-:-:S02]  /*ea40*/  LOP3.LUT R16, R132, 0xfa, RZ, 0xfc, !PT ;  /* 0x000000fa84107812 */ /* 0x000fc400078efcff */
[----:B------:R-:W-:Y:S01]  /*ea50*/  LEA.HI.X.SX32 R9, R3, R2, 0x2, P3 ;  /* 0x0000000203097211 */ /* 0x000fe200018f16ff */
[----:B------:R-:W-:Y:S01]  /*ea60*/  IMAD R3, R133, 0x2, R11 ;  /* 0x0000000285037824 */ /* 0x000fe200078e020b */
[----:B-1----:R-:W-:Y:S01]  /*ea70*/  ISETP.LT.AND P3, PT, R10, UR4, !P0 ;  /* 0x000000040a007c0c */ /* 0x002fe2000c761270 */
[----:B------:R-:W1:Y:S01]  /*ea80*/  LDCU UR4, c[0x0][0x39c] ;  /* 0x00007380ff0477ac */ /* 0x000e620008000800 */
[----:B-----5:R-:W-:Y:S01]  /*ea90*/  LOP3.LUT R5, R132, 0xa2, RZ, 0xfc, !PT ;  /* 0x000000a284057812 */ /* 0x020fe200078efcff */
[----:B------:R5:W-:Y:S01]  /*eaa0*/  @P2 STG.E desc[UR22][R8.64], R37 ;  /* 0x0000002508002986 */ /* 0x000be2000c101916 */
[----:B------:R-:W-:Y:S01]  /*eab0*/  LEA R4, P6, R11, R0, 0x2 ;  /* 0x000000000b047211 */ /* 0x000fe200078c10ff */
[----:B------:R-:W-:Y:S01]  /*eac0*/  IMAD R13, R133, 0x2, R3 ;  /* 0x00000002850d7824 */ /* 0x000fe200078e0203 */
[----:B--2---:R-:W-:Y:S01]  /*ead0*/  ISETP.LT.AND P2, PT, R5, UR5, !P0 ;  /* 0x0000000505007c0c */ /* 0x004fe2000c741270 */
[----:B------:R-:W2:Y:S01]  /*eae0*/  LDCU UR5, c[0x0][0x39c] ;  /* 0x00007380ff0577ac */ /* 0x000ea20008000800 */
[----:B------:R-:W-:-:S02]  /*eaf0*/  LEA.HI.X.SX32 R5, R11, R2, 0x2, P6 ;  /* 0x000000020b057211 */ /* 0x000fc400030f16ff */
[C---:B---3--:R-:W-:Y:S02]  /*eb00*/  LEA R6, P6, R3.reuse, R0, 0x2 ;  /* 0x0000000003067211 */ /* 0x048fe400078c10ff */
[C---:B------:R-:W-:Y:S01]  /*eb10*/  LOP3.LUT R11, R132.reuse, 0xa4, RZ, 0xfc, !PT ;  /* 0x000000a4840b7812 */ /* 0x040fe200078efcff */
[----:B------:R3:W-:Y:S01]  /*eb20*/  @P5 STG.E desc[UR22][R4.64], R38 ;  /* 0x0000002604005986 */ /* 0x0007e2000c101916 */
[----:B------:R-:W-:Y:S02]  /*eb30*/  LEA.HI.X.SX32 R7, R3, R2, 0x2, P6 ;  /* 0x0000000203077211 */ /* 0x000fe400030f16ff */
[----:B------:R-:W-:Y:S02]  /*eb40*/  LEA R10, P6, R13, R0, 0x2 ;  /* 0x000000000d0a7211 */ /* 0x000fe400078c10ff */
[C---:B------:R-:W-:Y:S01]  /*eb50*/  LOP3.LUT R3, R132.reuse, 0xa6, RZ, 0xfc, !PT ;  /* 0x000000a684037812 */ /* 0x040fe200078efcff */
[----:B------:R2:W-:Y:S01]  /*eb60*/  @P4 STG.E desc[UR22][R6.64], R39 ;  /* 0x0000002706004986 */ /* 0x0005e2000c101916 */
[----:B----4-:R-:W-:Y:S01]  /*eb70*/  ISETP.LT.AND P5, PT, R11, UR6, !P0 ;  /* 0x000000060b007c0c */ /* 0x010fe2000c7a1270 */
[----:B------:R-:W4:Y:S01]  /*eb80*/  LDCU UR6, c[0x0][0x39c] ;  /* 0x00007380ff0677ac */ /* 0x000f220008000800 */
[----:B------:R-:W-:Y:S01]  /*eb90*/  LEA.HI.X.SX32 R11, R13, R2, 0x2, P6 ;  /* 0x000000020d0b7211 */ /* 0x000fe200030f16ff */
[----:B------:R-:W-:Y:S01]  /*eba0*/  IMAD R13, R133, 0x2, R13 ;  /* 0x00000002850d7824 */ /* 0x000fe200078e020d */
[----:B-1----:R-:W-:Y:S01]  /*ebb0*/  ISETP.LT.AND P4, PT, R3, UR4, !P0 ;  /* 0x0000000403007c0c */ /* 0x002fe2000c781270 */
[----:B------:R-:W1:Y:S01]  /*ebc0*/  LDCU UR4, c[0x0][0x39c] ;  /* 0x00007380ff0477ac */ /* 0x000e620008000800 */
[----:B-----5:R-:W-:Y:S01]  /*ebd0*/  LOP3.LUT R8, R132, 0xa8, RZ, 0xfc, !PT ;  /* 0x000000a884087812 */ /* 0x020fe200078efcff */
[----:B------:R-:W-:Y:S01]  /*ebe0*/  IMAD R3, R133, 0x2, R13 ;  /* 0x0000000285037824 */ /* 0x000fe200078e020d */
[C---:B---3--:R-:W-:Y:S01]  /*ebf0*/  LEA R4, P6, R13.reuse, R0, 0x2 ;  /* 0x000000000d047211 */ /* 0x048fe200078c10ff */
[----:B------:R3:W-:Y:S01]  /*ec00*/  @P3 STG.E desc[UR22][R10.64], R44 ;  /* 0x0000002c0a003986 */ /* 0x0007e2000c101916 */
[----:B--2---:R-:W-:Y:S01]  /*ec10*/  ISETP.LT.AND P3, PT, R8, UR5, !P0 ;  /* 0x0000000508007c0c */ /* 0x004fe2000c761270 */
[----:B------:R-:W2:Y:S01]  /*ec20*/  LDCU UR5, c[0x0][0x39c] ;  /* 0x00007380ff0577ac */ /* 0x000ea20008000800 */
[----:B------:R-:W-:Y:S01]  /*ec30*/  LEA.HI.X.SX32 R5, R13, R2, 0x2, P6 ;  /* 0x000000020d057211 */ /* 0x000fe200030f16ff */
[----:B------:R-:W-:Y:S01]  /*ec40*/  IMAD R13, R133, 0x2, R3 ;  /* 0x00000002850d7824 */ /* 0x000fe200078e0203 */
[----:B------:R-:W-:-:S02]  /*ec50*/  LEA R6, P6, R3, R0, 0x2 ;  /* 0x0000000003067211 */ /* 0x000fc400078c10ff */
[C---:B------:R-:W-:Y:S01]  /*ec60*/  LOP3.LUT R9, R132.reuse, 0xaa, RZ, 0xfc, !PT ;  /* 0x000000aa84097812 */ /* 0x040fe200078efcff */
[----:B------:R5:W-:Y:S01]  /*ec70*/  @P2 STG.E desc[UR22][R4.64], R45 ;  /* 0x0000002d04002986 */ /* 0x000be2000c101916 */
[----:B------:R-:W-:Y:S02]  /*ec80*/  LEA.HI.X.SX32 R7, R3, R2, 0x2, P6 ;  /* 0x0000000203077211 */ /* 0x000fe400030f16ff */
[----:B------:R-:W-:Y:S02]  /*ec90*/  LEA R8, P6, R13, R0, 0x2 ;  /* 0x000000000d087211 */ /* 0x000fe400078c10ff */
[C---:B------:R-:W-:Y:S01]  /*eca0*/  LOP3.LUT R3, R132.reuse, 0xac, RZ, 0xfc, !PT ;  /* 0x000000ac84037812 */ /* 0x040fe200078efcff */
[----:B------:R2:W-:Y:S01]  /*ecb0*/  @P5 STG.E desc[UR22][R6.64], R46 ;  /* 0x0000002e06005986 */ /* 0x0005e2000c101916 */
[----:B-1----:R-:W-:Y:S01]  /*ecc0*/  ISETP.LT.AND P2, PT, R9, UR4, !P0 ;  /* 0x0000000409007c0c */ /* 0x002fe2000c741270 */
[----:B------:R-:W1:Y:S01]  /*ecd0*/  LDCU UR4, c[0x0][0x39c] ;  /* 0x00007380ff0477ac */ /* 0x000e620008000800 */
[----:B------:R-:W-:Y:S01]  /*ece0*/  LEA.HI.X.SX32 R9, R13, R2, 0x2, P6 ;  /* 0x000000020d097211 */ /* 0x000fe200030f16ff */
[----:B------:R-:W-:Y:S01]  /*ecf0*/  IMAD R13, R133, 0x2, R13 ;  /* 0x00000002850d7824 */ /* 0x000fe200078e020d */
[----:B----4-:R-:W-:Y:S01]  /*ed00*/  ISETP.LT.AND P5, PT, R3, UR6, !P0 ;  /* 0x0000000603007c0c */ /* 0x010fe2000c7a1270 */
[----:B------:R-:W4:Y:S01]  /*ed10*/  LDCU UR6, c[0x0][0x39c] ;  /* 0x00007380ff0677ac */ /* 0x000f220008000800 */
[----:B---3--:R-:W-:Y:S01]  /*ed20*/  LOP3.LUT R10, R132, 0xae, RZ, 0xfc, !PT ;  /* 0x000000ae840a7812 */ /* 0x008fe200078efcff */
[----:B------:R-:W-:Y:S01]  /*ed30*/  IMAD R3, R133, 0x2, R13 ;  /* 0x0000000285037824 */ /* 0x000fe200078e020d */
[----:B-----5:R-:W-:Y:S01]  /*ed40*/  LEA R4, P6, R13, R0, 0x2 ;  /* 0x000000000d047211 */ /* 0x020fe200078c10ff */
[----:B------:R3:W-:Y:S01]  /*ed50*/  @P4 STG.E desc[UR22][R8.64], R47 ;  /* 0x0000002f08004986 */ /* 0x0007e2000c101916 */
[----:B--2---:R-:W-:Y:S01]  /*ed60*/  ISETP.LT.AND P4, PT, R10, UR5, !P0 ;  /* 0x000000050a007c0c */ /* 0x004fe2000c781270 */
[----:B------:R-:W-:Y:S01]  /*ed70*/  IMAD R11, R133, 0x2, R3 ;  /* 0x00000002850b7824 */ /* 0x000fe200078e0203 */
[----:B------:R-:W-:Y:S01]  /*ed80*/  LEA.HI.X.SX32 R5, R13, R2, 0x2, P6 ;  /* 0x000000020d057211 */ /* 0x000fe200030f16ff */
[----:B------:R-:W2:Y:S01]  /*ed90*/  LDCU UR5, c[0x0][0x39c] ;  /* 0x00007380ff0577ac */ /* 0x000ea20008000800 */
[----:B------:R-:W-:-:S02]  /*eda0*/  LEA R6, P6, R3, R0, 0x2 ;  /* 0x0000000003067211 */ /* 0x000fc400078c10ff */
[----:B------:R-:W-:Y:S01]  /*edb0*/  LOP3.LUT R10, R132, 0xb0, RZ, 0xfc, !PT ;  /* 0x000000b0840a7812 */ /* 0x000fe200078efcff */
[----:B------:R-:W-:Y:S01]  /*edc0*/  @P3 STG.E desc[UR22][R4.64], R52 ;  /* 0x0000003404003986 */ /* 0x000fe2000c101916 */
[----:B------:R-:W-:Y:S01]  /*edd0*/  LEA.HI.X.SX32 R7, R3, R2, 0x2, P6 ;  /* 0x0000000203077211 */ /* 0x000fe200030f16ff */
[----:B------:R-:W-:Y:S01]  /*ede0*/  IMAD R3, R133, 0x2, R11 ;  /* 0x0000000285037824 */ /* 0x000fe200078e020b */
[----:B-1----:R-:W-:Y:S01]  /*edf0*/  ISETP.LT.AND P3, PT, R10, UR4, !P0 ;  /* 0x000000040a007c0c */ /* 0x002fe2000c761270 */
[----:B------:R-:W1:Y:S01]  /*ee00*/  LDCU UR4, c[0x0][0x39c] ;  /* 0x00007380ff0477ac */ /* 0x000e620008000800 */
[C---:B---3--:R-:W-:Y:S01]  /*ee10*/  LEA R8, P6, R11.reuse, R0, 0x2 ;  /* 0x000000000b087211 */ /* 0x048fe200078c10ff */
[----:B------:R3:W-:Y:S01]  /*ee20*/  @P2 STG.E desc[UR22][R6.64], R53 ;  /* 0x0000003506002986 */ /* 0x0007e2000c101916 */
[----:B----4-:R-:W-:Y:S01]  /*ee30*/  ISETP.LT.AND P2, PT, R12, UR6, !P0 ;  /* 0x000000060c007c0c */ /* 0x010fe2000c741270 */
[----:B------:R-:W4:Y:S01]  /*ee40*/  LDCU UR6, c[0x0][0x39c] ;  /* 0x00007380ff0677ac */ /* 0x000f220008000800 */
[----:B------:R-:W-:-:S02]  /*ee50*/  LEA.HI.X.SX32 R9, R11, R2, 0x2, P6 ;  /* 0x000000020b097211 */ /* 0x000fc400030f16ff */
[C---:B------:R-:W-:Y:S02]  /*ee60*/  LEA R10, P6, R3.reuse, R0, 0x2 ;  /* 0x00000000030a7211 */ /* 0x040fe400078c10ff */
[----:B------:R-:W-:Y:S01]  /*ee70*/  LOP3.LUT R12, R132, 0xb4, RZ, 0xfc, !PT ;  /* 0x000000b4840c7812 */ /* 0x000fe200078efcff */
[----:B------:R-:W-:Y:S01]  /*ee80*/  @P5 STG.E desc[UR22][R8.64], R54 ;  /* 0x0000003608005986 */ /* 0x000fe2000c101916 */
[----:B------:R-:W-:Y:S01]  /*ee90*/  LEA.HI.X.SX32 R11, R3, R2, 0x2, P6 ;  /* 0x00000002030b7211 */ /* 0x000fe200030f16ff */
[C---:B------:R-:W-:Y:S01]  /*eea0*/  IMAD R3, R133.reuse, 0x2, R3 ;  /* 0x0000000285037824 */ /* 0x040fe200078e0203 */
[----:B--2---:R-:W-:Y:S01]  /*eeb0*/  ISETP.LT.AND P5, PT, R12, UR5, !P0 ;  /* 0x000000050c007c0c */ /* 0x004fe2000c7a1270 */
[----:B------:R-:W2:Y:S01]  /*eec0*/  LDCU UR5, c[0x0][0x39c] ;  /* 0x00007380ff0577ac */ /* 0x000ea20008000800 */
[----:B---3--:R-:W-:Y:S01]  /*eed0*/  LOP3.LUT R7, R132, 0xb6, RZ, 0xfc, !PT ;  /* 0x000000b684077812 */ /* 0x008fe200078efcff */
[----:B------:R-:W-:Y:S01]  /*eee0*/  IMAD R13, R133, 0x2, R3 ;  /* 0x00000002850d7824 */ /* 0x000fe200078e0203 */
[----:B------:R3:W-:Y:S01]  /*eef0*/  @P4 STG.E desc[UR22][R10.64], R55 ;  /* 0x000000370a004986 */ /* 0x0007e2000c101916 */
[----:B------:R-:W-:-:S02]  /*ef00*/  LEA R4, P4, R3, R0, 0x2 ;  /* 0x0000000003047211 */ /* 0x000fc400078810ff */
[C---:B------:R-:W-:Y:S02]  /*ef10*/  LOP3.LUT R12, R132.reuse, 0xc4, RZ, 0xfc, !PT ;  /* 0x000000c4840c7812 */ /* 0x040fe400078efcff */
[----:B------:R-:W-:Y:S02]  /*ef20*/  LEA R6, P6, R13, R0, 0x2 ;  /* 0x000000000d067211 */ /* 0x000fe400078c10ff */
[-C--:B------:R-:W-:Y:S02]  /*ef30*/  LEA.HI.X.SX32 R5, R3, R2.reuse, 0x2, P4 ;  /* 0x0000000203057211 */ /* 0x080fe400020f16ff */
[----:B-1----:R-:W-:Y:S01]  /*ef40*/  ISETP.LT.AND P4, PT, R7, UR4, !P0 ;  /* 0x0000000407007c0c */ /* 0x002fe2000c781270 */
[----:B------:R-:W1:Y:S01]  /*ef50*/  LDCU UR4, c[0x0][0x39c] ;  /* 0x00007380ff0477ac */ /* 0x000e620008000800 */
[----:B------:R-:W-:Y:S01]  /*ef60*/  LEA.HI.X.SX32 R7, R13, R2, 0x2, P6 ;  /* 0x000000020d077211 */ /* 0x000fe200030f16ff */
[----:B------:R-:W-:Y:S01]  /*ef70*/  IMAD R13, R133, 0x2, R13 ;  /* 0x00000002850d7824 */ /* 0x000fe200078e020d */
[----:B------:R5:W-:Y:S01]  /*ef80*/  @P3 STG.E desc[UR22][R4.64], R60 ;  /* 0x0000003c04003986 */ /* 0x000be2000c101916 */
[----:B------:R-:W-:-:S02]  /*ef90*/  LOP3.LUT R3, R132, 0xb8, RZ, 0xfc, !PT ;  /* 0x000000b884037812 */ /* 0x000fc400078efcff */
[----:B---3--:R-:W-:Y:S01]  /*efa0*/  LOP3.LUT R10, R132, 0xba, RZ, 0xfc, !PT ;  /* 0x000000ba840a7812 */ /* 0x008fe200078efcff */
[----:B------:R3:W-:Y:S01]  /*efb0*/  @P2 STG.E desc[UR22][R6.64], R61 ;  /* 0x0000003d06002986 */ /* 0x0007e2000c101916 */
[----:B------:R-:W-:Y:S02]  /*efc0*/  LEA R8, P2, R13, R0, 0x2 ;  /* 0x000000000d087211 */ /* 0x000fe400078410ff */
[----:B----4-:R-:W-:Y:S01]  /*efd0*/  ISETP.LT.AND P3, PT, R3, UR6, !P0 ;  /* 0x0000000603007c0c */ /* 0x010fe2000c761270 */
[----:B------:R-:W4:Y:S01]  /*efe0*/  LDCU UR6, c[0x0][0x39c] ;  /* 0x00007380ff0677ac */ /* 0x000f220008000800 */
[----:B------:R-:W-:Y:S01]  /*eff0*/  IMAD R3, R133, 0x2, R13 ;  /* 0x0000000285037824 */ /* 0x000fe200078e020d */
[----:B------:R-:W-:Y:S02]  /*f000*/  LEA.HI.X.SX32 R9, R13, R2, 0x2, P2 ;  /* 0x000000020d097211 */ /* 0x000fe400010f16ff */
[----:B--2---:R-:W-:Y:S01]  /*f010*/  ISETP.LT.AND P2, PT, R10, UR5, !P0 ;  /* 0x000000050a007c0c */ /* 0x004fe2000c741270 */
[----:B------:R-:W2:Y:S01]  /*f020*/  LDCU UR5, c[0x0][0x39c] ;  /* 0x00007380ff0577ac */ /* 0x000ea20008000800 */
[----:B-----5:R-:W-:Y:S01]  /*f030*/  LOP3.LUT R5, R132, 0xbc, RZ, 0xfc, !PT ;  /* 0x000000bc84057812 */ /* 0x020fe200078efcff */
[----:B------:R5:W-:Y:S01]  /*f040*/  @P5 STG.E desc[UR22][R8.64], R62 ;  /* 0x0000003e08005986 */ /* 0x000be2000c101916 */
[----:B------:R-:W-:Y:S01]  /*f050*/  LEA R4, P6, R3, R0, 0x2 ;  /* 0x0000000003047211 */ /* 0x000fe200078c10ff */
[----:B---3--:R-:W-:Y:S01]  /*f060*/  IMAD R7, R133, 0x2, R3 ;  /* 0x0000000285077824 */ /* 0x008fe200078e0203 */
        /* <DEDUP_REMOVED lines=11> */
[----:B----4-:R-:W-:Y:S01]  /*f120*/  ISETP.LT.AND P4, PT, R11, UR6, !P0 ;  /* 0x000000060b007c0c */ /* 0x010fe2000c781270 */
[----:B------:R-:W4:Y:S01]  /*f130*/  LDCU UR6, c[0x0][0x39c] ;  /* 0x00007380ff0677ac */ /* 0x000f220008000800 */
[----:B------:R-:W-:Y:S01]  /*f140*/  LEA.HI.X.SX32 R11, R3, R2, 0x2, P6 ;  /* 0x00000002030b7211 */ /* 0x000fe200030f16ff */
[C---:B------:R-:W-:Y:S01]  /*f150*/  IMAD R3, R133.reuse, 0x2, R3 ;  /* 0x0000000285037824 */ /* 0x040fe200078e0203 */
[----:B--2---:R-:W-:Y:S01]  /*f160*/  ISETP.LT.AND P3, PT, R8, UR5, !P0 ;  /* 0x0000000508007c0c */ /* 0x004fe2000c761270 */
[----:B------:R-:W2:Y:S01]  /*f170*/  LDCU UR5, c[0x0][0x39c] ;  /* 0x00007380ff0577ac */ /* 0x000ea20008000800 */
[----:B------:R-:W-:Y:S01]  /*f180*/  LOP3.LUT R8, R132, 0xc2, RZ, 0xfc, !PT ;  /* 0x000000c284087812 */ /* 0x000fe200078efcff */
[----:B------:R-:W-:Y:S01]  /*f190*/  IMAD R9, R133, 0x2, R3 ;  /* 0x0000000285097824 */ /* 0x000fe200078e0203 */
[C---:B---3--:R-:W-:Y:S01]  /*f1a0*/  LEA R4, P6, R3.reuse, R0, 0x2 ;  /* 0x0000000003047211 */ /* 0x048fe200078c10ff */
[----:B------:R3:W-:Y:S01]  /*f1b0*/  @P2 STG.E desc[UR22][R10.64], R69 ;  /* 0x000000450a002986 */ /* 0x0007e2000c101916 */
[----:B-1----:R-:W-:Y:S01]  /*f1c0*/  ISETP.LT.AND P2, PT, R8, UR4, !P0 ;  /* 0x0000000408007c0c */ /* 0x002fe2000c741270 */
[----:B------:R-:W1:Y:S01]  /*f1d0*/  LDCU UR4, c[0x0][0x39c] ;  /* 0x00007380ff0477ac */ /* 0x000e620008000800 */
[----:B------:R-:W-:Y:S01]  /*f1e0*/  LEA.HI.X.SX32 R5, R3, R2, 0x2, P6 ;  /* 0x0000000203057211 */ /* 0x000fe200030f16ff */
[----:B------:R-:W-:Y:S01]  /*f1f0*/  IMAD R3, R133, 0x2, R9 ;  /* 0x0000000285037824 */ /* 0x000fe200078e0209 */
[----:B-----5:R-:W-:-:S03]  /*f200*/  LEA R6, P6, R9, R0, 0x2 ;  /* 0x0000000009067211 */ /* 0x020fc600078c10ff */
[----:B------:R5:W-:Y:S01]  /*f210*/  @P5 STG.E desc[UR22][R4.64], R70 ;  /* 0x0000004604005986 */ /* 0x000be2000c101916 */
[----:B------:R-:W-:Y:S02]  /*f220*/  LEA.HI.X.SX32 R7, R9, R2, 0x2, P6 ;  /* 0x0000000209077211 */ /* 0x000fe400030f16ff */
[C---:B------:R-:W-:Y:S02]  /*f230*/  LEA R8, P6, R3.reuse, R0, 0x2 ;  /* 0x0000000003087211 */ /* 0x040fe400078c10ff */
[----:B---3--:R-:W-:Y:S01]  /*f240*/  LOP3.LUT R10, R132, 0xc6, RZ, 0xfc, !PT ;  /* 0x000000c6840a7812 */ /* 0x008fe200078efcff */
[----:B------:R3:W-:Y:S01]  /*f250*/  @P4 STG.E desc[UR22][R6.64], R71 ;  /* 0x0000004706004986 */ /* 0x0007e2000c101916 */
[----:B--2---:R-:W-:Y:S01]  /*f260*/  ISETP.LT.AND P5, PT, R12, UR5, !P0 ;  /* 0x000000050c007c0c */ /* 0x004fe2000c7a1270 */
[----:B------:R-:W2:Y:S01]  /*f270*/  LDCU UR5, c[0x0][0x39c] ;  /* 0x00007380ff0577ac */ /* 0x000ea20008000800 */
[----:B------:R-:W-:Y:S01]  /*f280*/  LEA.HI.X.SX32 R9, R3, R2, 0x2, P6 ;  /* 0x0000000203097211 */ /* 0x000fe200030f16ff */
[C---:B------:R-:W-:Y:S01]  /*f290*/  IMAD R3, R133.reuse, 0x2, R3 ;  /* 0x0000000285037824 */ /* 0x040fe200078e0203 */
[----:B----4-:R-:W-:Y:S01]  /*f2a0*/  ISETP.LT.AND P4, PT, R10, UR6, !P0 ;  /* 0x000000060a007c0c */ /* 0x010fe2000c781270 */
[----:B------:R-:W4:Y:S01]  /*f2b0*/  LDCU UR6, c[0x0][0x39c] ;  /* 0x00007380ff0677ac */ /* 0x000f220008000800 */
        /* <DEDUP_REMOVED lines=8> */
[----:B---3--:R-:W-:-:S02]  /*f340*/  LEA R6, P6, R11, R0, 0x2 ;  /* 0x000000000b067211 */ /* 0x008fc400078c10ff */
[----:B------:R-:W-:Y:S01]  /*f350*/  LOP3.LUT R10, R132, 0xca, RZ, 0xfc, !PT ;  /* 0x000000ca840a7812 */ /* 0x000fe200078efcff */
[----:B------:R-:W-:Y:S01]  /*f360*/  IMAD R13, R133, 0x2, R3 ;  /* 0x00000002850d7824 */ /* 0x000fe200078e0203 */
[----:B------:R-:W-:Y:S01]  /*f370*/  LEA.HI.X.SX32 R7, R11, R2, 0x2, P6 ;  /* 0x000000020b077211 */ /* 0x000fe200030f16ff */
[----:B------:R-:W-:Y:S01]  /*f380*/  @P2 STG.E desc[UR22][R4.64], R77 ;  /* 0x0000004d04002986 */ /* 0x000fe2000c101916 */
[----:B--2---:R-:W-:Y:S01]  /*f390*/  ISETP.LT.AND P2, PT, R10, UR5, !P0 ;  /* 0x000000050a007c0c */ /* 0x004fe2000c741270 */
[----:B------:R-:W2:Y:S01]  /*f3a0*/  LDCU UR5, c[0x0][0x39c] ;  /* 0x00007380ff0577ac */ /* 0x000ea20008000800 */
[C---:B-----5:R-:W-:Y:S01]  /*f3b0*/  LEA R8, P6, R3.reuse, R0, 0x2 ;  /* 0x0000000003087211 */ /* 0x060fe200078c10ff */
[----:B------:R3:W-:Y:S01]  /*f3c0*/  @P5 STG.E desc[UR22][R6.64], R78 ;  /* 0x0000004e06005986 */ /* 0x0007e2000c101916 */
[----:B------:R-:W-:Y:S02]  /*f3d0*/  LOP3.LUT R11, R132, 0xcc, RZ, 0xfc, !PT ;  /* 0x000000cc840b7812 */ /* 0x000fe400078efcff */
[----:B------:R-:W-:-:S02]  /*f3e0*/  LEA.HI.X.SX32 R9, R3, R2, 0x2, P6 ;  /* 0x0000000203097211 */ /* 0x000fc400030f16ff */
[----:B------:R-:W-:Y:S02]  /*f3f0*/  LEA R10, P6, R13, R0, 0x2 ;  /* 0x000000000d0a7211 */ /* 0x000fe400078c10ff */
[----:B----4-:R-:W-:Y:S01]  /*f400*/  ISETP.LT.AND P5, PT, R11, UR6, !P0 ;  /* 0x000000060b007c0c */ /* 0x010fe2000c7a1270 */
        /* <DEDUP_REMOVED lines=101> */
[----:B------:R-:W-:-:S03]  /*fa60*/  LEA R4, P2, R3, R0, 0x2 ;  /* 0x0000000003047211 */ /* 0x000fc600078410ff */
[----:B------:R-:W-:Y:S02]  /*fa70*/  LEA R6, P6, R13, R0, 0x2 ;  /* 0x000000000d067211 */ /* 0x000fe400078c10ff */
[-C--:B------:R-:W-:Y:S02]  /*fa80*/  LEA.HI.X.SX32 R5, R3, R2.reuse, 0x2, P2 ;  /* 0x0000000203057211 */ /* 0x080fe400010f16ff */
[----:B-1----:R-:W-:Y:S01]  /*fa90*/  ISETP.LT.AND P2, PT, R7, UR4, !P0 ;  /* 0x0000000407007c0c */ /* 0x002fe2000c741270 */
[----:B------:R-:W1:Y:S01]  /*faa0*/  LDCU UR4, c[0x0][0x39c] ;  /* 0x00007380ff0477ac */ /* 0x000e620008000800 */
[----:B------:R-:W-:Y:S01]  /*fab0*/  LEA.HI.X.SX32 R7, R13, R2, 0x2, P6 ;  /* 0x000000020d077211 */ /* 0x000fe200030f16ff */
[----:B------:R-:W-:Y:S01]  /*fac0*/  IMAD R13, R133, 0x2, R13 ;  /* 0x00000002850d7824 */ /* 0x000fe200078e020d */
[C---:B------:R-:W-:Y:S01]  /*fad0*/  LOP3.LUT R3, R132.reuse, 0xec, RZ, 0xfc, !PT ;  /* 0x000000ec84037812 */ /* 0x040fe200078efcff */
[----:B------:R5:W-:Y:S01]  /*fae0*/  @P5 STG.E desc[UR22][R4.64], R110 ;  /* 0x0000006e04005986 */ /* 0x000be2000c101916 */
[----:B---3--:R-:W-:-:S02]  /*faf0*/  LOP3.LUT R10, R132, 0xee, RZ, 0xfc, !PT ;  /* 0x000000ee840a7812 */ /* 0x008fc400078efcff */
[----:B----4-:R-:W-:Y:S01]  /*fb00*/  ISETP.LT.AND P5, PT, R3, UR6, !P0 ;  /* 0x0000000603007c0c */ /* 0x010fe2000c7a1270 */
[----:B------:R3:W-:Y:S01]  /*fb10*/  @P4 STG.E desc[UR22][R6.64], R111 ;  /* 0x0000006f06004986 */ /* 0x0007e2000c101916 */
[----:B------:R-:W-:Y:S01]  /*fb20*/  LEA R8, P4, R13, R0, 0x2 ;  /* 0x000000000d087211 */ /* 0x000fe200078810ff */
[----:B------:R-:W4:Y:S01]  /*fb30*/  LDCU UR6, c[0x0][0x39c] ;  /* 0x00007380ff0677ac */ /* 0x000f220008000800 */
[----:B------:R-:W-:Y:S02]  /*fb40*/  IMAD R3, R133, 0x2, R13 ;  /* 0x0000000285037824 */ /* 0x000fe400078e020d */
        /* <DEDUP_REMOVED lines=12> */
[----:B------:R-:W-:Y:S01]  /*fc10*/  LOP3.LUT R10, R132, 0xf2, RZ, 0xfc, !PT ;  /* 0x000000f2840a7812 */ /* 0x000fe200078efcff */
[----:B------:R3:W-:Y:S01]  /*fc20*/  @P2 STG.E desc[UR22][R4.64], R117 ;  /* 0x0000007504002986 */ /* 0x0007e2000c101916 */
[----:B------:R-:W-:Y:S02]  /*fc30*/  LEA.HI.X.SX32 R7, R7, R2, 0x2, P6 ;  /* 0x0000000207077211 */ /* 0x000fe400030f16ff */
[----:B----4-:R-:W-:Y:S02]  /*fc40*/  ISETP.LT.AND P2, PT, R10, UR6, !P0 ;  /* 0x000000060a007c0c */ /* 0x010fe4000c741270 */
[----:B------:R-:W-:Y:S01]  /*fc50*/  LOP3.LUT R10, R132, 0xf4, RZ, 0xfc, !PT ;  /* 0x000000f4840a7812 */ /* 0x000fe200078efcff */
[----:B------:R4:W-:Y:S01]  /*fc60*/  @P5 STG.E desc[UR22][R6.64], R118 ;  /* 0x0000007606005986 */ /* 0x0009e2000c101916 */
[C---:B-----5:R-:W-:Y:S02]  /*fc70*/  LEA R8, P6, R3.reuse, R0, 0x2 ;  /* 0x0000000003087211 */ /* 0x060fe400078c10ff */
[----:B--2---:R-:W-:Y:S01]  /*fc80*/  ISETP.LT.AND P5, PT, R10, UR5, !P0 ;  /* 0x000000050a007c0c */ /* 0x004fe2000c7a1270 */
[----:B------:R-:W2:Y:S01]  /*fc90*/  LDCU UR5, c[0x0][0x39c] ;  /* 0x00007380ff0577ac */ /* 0x000ea20008000800 */
[----:B------:R-:W-:Y:S01]  /*fca0*/  LEA.HI.X.SX32 R9, R3, R2, 0x2, P6 ;  /* 0x0000000203097211 */ /* 0x000fe200030f16ff */
[----:B------:R-:W-:Y:S01]  /*fcb0*/  IMAD R3, R133, 0x2, R3 ;  /* 0x0000000285037824 */ /* 0x000fe200078e0203 */
[----:B------:R-:W-:-:S03]  /*fcc0*/  LOP3.LUT R10, R132, 0xf6, RZ, 0xfc, !PT ;  /* 0x000000f6840a7812 */ /* 0x000fc600078efcff */
[----:B------:R-:W-:Y:S01]  /*fcd0*/  IMAD R11, R133, 0x2, R3 ;  /* 0x00000002850b7824 */ /* 0x000fe200078e0203 */
[C---:B---3--:R-:W-:Y:S01]  /*fce0*/  LEA R4, P6, R3.reuse, R0, 0x2 ;  /* 0x0000000003047211 */ /* 0x048fe200078c10ff */
[----:B------:R3:W-:Y:S01]  /*fcf0*/  @P4 STG.E desc[UR22][R8.64], R119 ;  /* 0x0000007708004986 */ /* 0x0007e2000c101916 */
[----:B-1----:R-:W-:Y:S01]  /*fd00*/  ISETP.LT.AND P4, PT, R10, UR4, !P0 ;  /* 0x000000040a007c0c */ /* 0x002fe2000c781270 */
[----:B------:R-:W1:Y:S01]  /*fd10*/  LDCU UR4, c[0x0][0x39c] ;  /* 0x00007380ff0477ac */ /* 0x000e620008000800 */
[----:B------:R-:W-:Y:S01]  /*fd20*/  LEA.HI.X.SX32 R5, R3, R2, 0x2, P6 ;  /* 0x0000000203057211 */ /* 0x000fe200030f16ff */
[----:B------:R-:W-:Y:S01]  /*fd30*/  IMAD R3, R133, 0x2, R11 ;  /* 0x0000000285037824 */ /* 0x000fe200078e020b */
[----:B------:R-:W-:Y:S02]  /*fd40*/  LOP3.LUT R10, R132, 0xf8, RZ, 0xfc, !PT ;  /* 0x000000f8840a7812 */ /* 0x000fe400078efcff */
[----:B----4-:R-:W-:Y:S01]  /*fd50*/  LEA R6, P6, R11, R0, 0x2 ;  /* 0x000000000b067211 */ /* 0x010fe200078c10ff */
[C---:B------:R-:W-:Y:S01]  /*fd60*/  IMAD R13, R133.reuse, 0x2, R3 ;  /* 0x00000002850d7824 */ /* 0x040fe200078e0203 */
[----:B------:R4:W-:Y:S01]  /*fd70*/  @P3 STG.E desc[UR22][R4.64], R128 ;  /* 0x0000008004003986 */ /* 0x0009e2000c101916 */
[----:B--2---:R-:W-:Y:S01]  /*fd80*/  ISETP.LT.AND P3, PT, R10, UR5, !P0 ;  /* 0x000000050a007c0c */ /* 0x004fe2000c761270 */
[----:B------:R-:W2:Y:S01]  /*fd90*/  LDCU UR5, c[0x0][0x39c] ;  /* 0x00007380ff0577ac */ /* 0x000ea20008000800 */
[----:B------:R-:W-:Y:S01]  /*fda0*/  IMAD R15, R133, 0x2, R13 ;  /* 0x00000002850f7824 */ /* 0x000fe200078e020d */
[----:B------:R-:W-:-:S02]  /*fdb0*/  LEA.HI.X.SX32 R7, R11, R2, 0x2, P6 ;  /* 0x000000020b077211 */ /* 0x000fc400030f16ff */
[-C--:B------:R-:W-:Y:S01]  /*fdc0*/  LEA R10, P6, R13, R0.reuse, 0x2 ;  /* 0x000000000d0a7211 */ /* 0x080fe200078c10ff */
[----:B------:R-:W-:Y:S01]  /*fdd0*/  IMAD R17, R133, 0x2, R15 ;  /* 0x0000000285117824 */ /* 0x000fe200078e020f */
[----:B------:R-:W-:Y:S01]  /*fde0*/  LOP3.LUT R132, R132, 0xfc, RZ, 0xfc, !PT ;  /* 0x000000fc84847812 */ /* 0x000fe200078efcff */
[----:B------:R5:W-:Y:S01]  /*fdf0*/  @P2 STG.E desc[UR22][R6.64], R129 ;  /* 0x0000008106002986 */ /* 0x000be2000c101916 */
[----:B---3--:R-:W-:Y:S01]  /*fe00*/  LEA R8, P2, R3, R0, 0x2 ;  /* 0x0000000003087211 */ /* 0x008fe200078410ff */
[----:B------:R-:W-:Y:S01]  /*fe10*/  IMAD R19, R133, 0x2, R17 ;  /* 0x0000000285137824 */ /* 0x000fe200078e0211 */
[-C--:B------:R-:W-:Y:S02]  /*fe20*/  LEA.HI.X.SX32 R11, R13, R2.reuse, 0x2, P6 ;  /* 0x000000020d0b7211 */ /* 0x080fe400030f16ff */
[----:B------:R-:W-:Y:S01]  /*fe30*/  LEA.HI.X.SX32 R9, R3, R2, 0x2, P2 ;  /* 0x0000000203097211 */ /* 0x000fe200010f16ff */
[----:B------:R-:W-:Y:S01]  /*fe40*/  IMAD R133, R133, 0x2, R19 ;  /* 0x0000000285857824 */ /* 0x000fe200078e0213 */
[----:B----4-:R-:W-:-:S02]  /*fe50*/  LEA R4, P6, R15, R0, 0x2 ;  /* 0x000000000f047211 */ /* 0x010fc400078c10ff */
[----:B------:R-:W-:Y:S01]  /*fe60*/  LEA R12, P2, R17, R0, 0x2 ;  /* 0x00000000110c7211 */ /* 0x000fe200078410ff */
[----:B------:R3:W-:Y:S01]  /*fe70*/  @P5 STG.E desc[UR22][R8.64], R130 ;  /* 0x0000008208005986 */ /* 0x0007e2000c101916 */
[-C--:B------:R-:W-:Y:S02]  /*fe80*/  LEA.HI.X.SX32 R5, R15, R2.reuse, 0x2, P6 ;  /* 0x000000020f057211 */ /* 0x080fe400030f16ff */
[----:B------:R-:W-:Y:S01]  /*fe90*/  LEA.HI.X.SX32 R13, R17, R2, 0x2, P2 ;  /* 0x00000002110d7211 */ /* 0x000fe200010f16ff */
[----:B------:R3:W-:Y:S01]  /*fea0*/  @P4 STG.E desc[UR22][R10.64], R131 ;  /* 0x000000830a004986 */ /* 0x0007e2000c101916 */
[----:B------:R-:W-:Y:S02]  /*feb0*/  LEA R14, P6, R133, R0, 0x2 ;  /* 0x00000000850e7211 */ /* 0x000fe400078c10ff */
[----:B-1----:R-:W-:Y:S01]  /*fec0*/  ISETP.LT.AND P2, PT, R16, UR4, !P0 ;  /* 0x0000000410007c0c */ /* 0x002fe2000c741270 */
[----:B------:R3:W-:Y:S01]  /*fed0*/  @P3 STG.E desc[UR22][R4.64], R192 ;  /* 0x000000c004003986 */ /* 0x0007e2000c101916 */
[----:B--2---:R-:W-:-:S02]  /*fee0*/  ISETP.LT.AND P0, PT, R132, UR5, !P0 ;  /* 0x0000000584007c0c */ /* 0x004fc4000c701270 */
[----:B------:R-:W-:Y:S02]  /*fef0*/  LEA.HI.X.SX32 R15, R133, R2, 0x2, P6 ;  /* 0x00000002850f7211 */ /* 0x000fe400030f16ff */
[----:B-----5:R-:W-:-:S04]  /*ff00*/  LEA R6, P6, R19, R0, 0x2 ;  /* 0x0000000013067211 */ /* 0x020fc800078c10ff */
[----:B------:R-:W-:-:S03]  /*ff10*/  LEA.HI.X.SX32 R7, R19, R2, 0x2, P6 ;  /* 0x0000000213077211 */ /* 0x000fc600030f16ff */
[----:B------:R3:W-:Y:S04]  /*ff20*/  @P2 STG.E desc[UR22][R12.64], R193 ;  /* 0x000000c10c002986 */ /* 0x0007e8000c101916 */
[----:B------:R3:W-:Y:S04]  /*ff30*/  @P0 STG.E desc[UR22][R6.64], R194 ;  /* 0x000000c206000986 */ /* 0x0007e8000c101916 */
[----:B------:R3:W-:Y:S01]  /*ff40*/  @P1 STG.E desc[UR22][R14.64], R195 ;  /* 0x000000c30e001986 */ /* 0x0007e2000c101916 */
[----:B------:R-:W-:Y:S06]  /*ff50*/  BAR.SYNC.DEFER_BLOCKING 0x0 ;  /* 0x0000000000007b1d */ /* 0x000fec0000010000 */
[----:B------:R-:W-:Y:S05]  /*ff60*/  BRA.U UP0, `(.L_x_13) ;  /* 0x0000000100a07547 */ /* 0x000fea000b800000 */
[----:B------:R-:W1:Y:S01]  /*ff70*/  S2UR UR5, SR_CgaCtaId ;  /* 0x00000000000579c3 */ /* 0x000e620000008800 */
[----:B------:R-:W-:Y:S01]  /*ff80*/  NOP ;  /* 0x0000000000007918 */ /* 0x000fe20000000000 */
[----:B------:R-:W-:Y:S01]  /*ff90*/  UMOV UR4, 0x50 ;  /* 0x0000005000047882 */ /* 0x000fe20000000000 */
[----:B------:R-:W-:Y:S02]  /*ffa0*/  IMAD.U32 R0, RZ, RZ, UR30 ;  /* 0x0000001eff007e24 */ /* 0x000fe4000f8e00ff */
[----:B------:R-:W-:Y:S02]  /*ffb0*/  IMAD.MOV.U32 R3, RZ, RZ, 0xff ;  /* 0x000000ffff037424 */ /* 0x000fe400078e00ff */
[----:B---3--:R-:W-:Y:S01]  /*ffc0*/  IMAD.MOV.U32 R7, RZ, RZ, 0x1 ;  /* 0x00000001ff077424 */ /* 0x008fe200078e00ff */
[----:B------:R-:W-:-:S04]  /*ffd0*/  LOP3.LUT R0, R0, 0xffff, RZ, 0xc0, !PT ;  /* 0x0000ffff00007812 */ /* 0x000fc800078ec0ff */
[----:B------:R-:W-:-:S05]  /*ffe0*/  SHF.R.U32.HI R0, RZ, 0x5, R0 ;  /* 0x00000005ff007819 */ /* 0x000fca0000011600 */
[----:B------:R-:W-:Y:S01]  /*fff0*/  VIADD R2, R0, 0x10 ;  /* 0x0000001000027836 */ /* 0x000fe20000000000 */
[----:B------:R-:W-:Y:S01]  /*10000*/  SHF.L.U32 R0, R3, R0, RZ ;  /* 0x0000000003007219 */ /* 0x000fe200000006ff */
[----:B-1----:R-:W-:-:S03]  /*10010*/  ULEA UR6, UR5, UR4, 0x18 ;  /* 0x0000000405067291 */ /* 0x002fc6000f8ec0ff */
[----:B------:R-:W-:-:S04]  /*10020*/  SHF.L.U32 R3, R7, R2, RZ ;  /* 0x0000000207037219 */ /* 0x000fc800000006ff */
[----:B------:R-:W-:Y:S02]  /*10030*/  LOP3.LUT R0, R3, R0, RZ, 0xfc, !PT ;  /* 0x0000000003007212 */ /* 0x000fe400078efcff */
[----:B------:R-:W1:Y:S02]  /*10040*/  LDS R5, [UR6] ;  /* 0x00000006ff057984 */ /* 0x000e640008000800 */
[C---:B------:R-:W-:Y:S02]  /*10050*/  LOP3.LUT R2, R0.reuse, 0xffff, RZ, 0xc0, !PT ;  /* 0x0000ffff00027812 */ /* 0x040fe400078ec0ff */
[----:B-1----:R-:W-:-:S04]  /*10060*/  LOP3.LUT R3, R0, 0xffff, R5, 0x80, !PT ;  /* 0x0000ffff00037812 */ /* 0x002fc800078e8005 */
[----:B------:R-:W-:-:S13]  /*10070*/  ISETP.NE.AND P0, PT, R3, R2, PT ;  /* 0x000000020300720c */ /* 0x000fda0003f05270 */
[----:B------:R-:W-:Y:S05]  /*10080*/  @P0 BRA `(.L_x_14) ;  /* 0x0000000000500947 */ /* 0x000fea0003800000 */
[----:B------:R-:W-:Y:S02]  /*10090*/  SHF.R.U32.HI R5, RZ, 0x10, R5 ;  /* 0x00000010ff057819 */ /* 0x000fe40000011605 */
[----:B------:R-:W-:-:S04]  /*100a0*/  SHF.R.U32.HI R2, RZ, 0x10, R0 ;  /* 0x00000010ff027819 */ /* 0x000fc80000011600 */
[----:B------:R-:W-:-:S04]  /*100b0*/  LOP3.LUT R5, R5, R2, RZ, 0xc0, !PT ;  /* 0x0000000205057212 */ /* 0x000fc800078ec0ff */
[----:B------:R-:W-:-:S13]  /*100c0*/  ISETP.NE.AND P0, PT, R5, R2, PT ;  /* 0x000000020500720c */ /* 0x000fda0003f05270 */
[----:B------:R-:W-:Y:S05]  /*100d0*/  @P0 BRA `(.L_x_15) ;  /* 0x0000000000300947 */ /* 0x000fea0003800000 */
[----:B------:R-:W-:Y:S01]  /*100e0*/  R2UR UR4, R0 ;  /* 0x00000000000472ca */ /* 0x000fe200000e0000 */
[----:B------:R-:W-:Y:S01]  /*100f0*/  VOTEU.ANY UR5, UPT, PT ;  /* 0x0000000000057886 */ /* 0x000fe200038e0100 */
[----:B------:R-:W1:Y:S01]  /*10100*/  S2R R0, SR_LANEID ;  /* 0x0000000000007919 */ /* 0x000e620000000000 */
[----:B------:R-:W-:-:S10]  /*10110*/  UFLO.U32 UR5, UR5 ;  /* 0x00000005000572bd */ /* 0x000fd400080e0000 */
[----:B------:R-:W-:-:S06]  /*10120*/  ULOP3.LUT UR4, URZ, UR4, URZ, 0x33, !UPT ;  /* 0x00000004ff047292 */ /* 0x000fcc000f8e33ff */
[----:B------:R-:W-:-:S04]  /*10130*/  IMAD.U32 R2, RZ, RZ, UR4 ;  /* 0x00000004ff027e24 */ /* 0x000fc8000f8e00ff */
[----:B------:R-:W2:Y:S02]  /*10140*/  REDUX UR7, R2 ;  /* 0x00000000020773c4 */ /* 0x000ea40000000000 */
[----:B------:R4:W-:Y:S01]  /*10150*/  UTCATOMSWS.AND URZ, UR4 ;  /* 0x0000000400ff79e3 */ /* 0x0009e20008000000 */
[----:B-1----:R-:W-:Y:S01]  /*10160*/  ISETP.EQ.U32.AND P0, PT, R0, UR5, PT ;  /* 0x0000000500007c0c */ /* 0x002fe2000bf02070 */
[----:B--2---:R-:W-:-:S12]  /*10170*/  IMAD.U32 R0, RZ, RZ, UR7 ;  /* 0x00000007ff007e24 */ /* 0x004fd8000f8e00ff */
[----:B------:R4:W-:Y:S01]  /*10180*/  @P0 ATOMS.AND RZ, [UR6], R0 ;  /* 0x00000000ffff098c */ /* 0x0009e2000a800006 */
[----:B------:R-:W-:Y:S05]  /*10190*/  BRA `(.L_x_13) ;  /* 0x0000000000147947 */ /* 0x000fea0003800000 */
.L_x_15:
[----:B------:R-:W-:-:S07]  /*101a0*/  MOV R2, 0x101c0 ;  /* 0x000101c000027802 */ /* 0x000fce0000000f00 */
[----:B------:R-:W-:Y:S05]  /*101b0*/  CALL.REL.NOINC `($__internal_0_$__cuda_sm10x_tcgen05_guardrail_trap_col_being_dealloced_not_returned_by_alloc) ;  /* 0x00000000002c7944 */ /* 0x000fea0003c00000 */
[----:B------:R-:W-:Y:S05]  /*101c0*/  BRA `(.L_x_13) ;  /* 0x0000000000087947 */ /* 0x000fea0003800000 */
.L_x_14:
[----:B------:R-:W-:-:S07]  /*101d0*/  MOV R2, 0x101f0 ;  /* 0x000101f000027802 */ /* 0x000fce0000000f00 */
[----:B------:R-:W-:Y:S05]  /*101e0*/  CALL.REL.NOINC `($__internal_2_$__cuda_sm10x_tcgen05_guardrail_trap_unallocated_columns_being_dealloced) ;  /* 0x0000000000387944 */ /* 0x000fea0003c00000 */
.L_x_13:
[----:B------:R-:W-:Y:S01]  /*101f0*/  NOP ;  /* 0x0000000000007918 */ /* 0x000fe20000000000 */
[----:B----4-:R-:W-:Y:S05]  /*10200*/  EXIT ;  /* 0x000000000000794d */ /* 0x010fea0003800000 */
.L_x_9:
[----:B------:R-:W1:Y:S02]  /*10210*/  SYNCS.PHASECHK.TRANS64.TRYWAIT P0, [UR21], R122 ;  /* 0x0000007aff0075a7 */ /* 0x000e640008001115 */
[----:B-1----:R-:W-:Y:S05]  /*10220*/  @!P0 BRA `(.L_x_9) ;  /* 0xfffffffc00f88947 */ /* 0x002fea000383ffff */
[----:B------:R-:W-:Y:S05]  /*10230*/  BRA `(.L_x_16) ;  /* 0xffffff9c008c7947 */ /* 0x000fea000383ffff */
.L_x_12:
[----:B------:R-:W1:Y:S02]  /*10240*/  SYNCS.PHASECHK.TRANS64.TRYWAIT P6, [UR12], R5 ;  /* 0x00000005ff0075a7 */ /* 0x000e6400080c110c */
[----:B-1----:R-:W-:Y:S05]  /*10250*/  @!P6 BRA `(.L_x_12) ;  /* 0xfffffffc00f8e947 */ /* 0x002fea000383ffff */
[----:B------:R-:W-:Y:S05]  /*10260*/  BRA `(.L_x_11) ;  /* 0xffffffb8002c7947 */ /* 0x000fea000383ffff */
        .weak           $__internal_0_$__cuda_sm10x_tcgen05_guardrail_trap_col_being_dealloced_not_returned_by_alloc
        .type           $__internal_0_$__cuda_sm10x_tcgen05_guardrail_trap_col_being_dealloced_not_returned_by_alloc,@function
        .size           $__internal_0_$__cuda_sm10x_tcgen05_guardrail_trap_col_being_dealloced_not_returned_by_alloc,($__internal_1_$__cuda_sm10x_tcgen05_guardrail_trap_phase_invalid_during_alloc - $__internal_0_$__cuda_sm10x_tcgen05_guardrail_trap_col_being_dealloced_not_returned_by_alloc)
$__internal_0_$__cuda_sm10x_tcgen05_guardrail_trap_col_being_dealloced_not_returned_by_alloc:
[----:B------:R-:W-:Y:S05]  /*10270*/  BPT.TRAP 0x1 ;  /* 0x000000040000795c */ /* 0x000fea0000300000 */
[----:B------:R-:W-:-:S04]  /*10280*/  IMAD.MOV.U32 R3, RZ, RZ, 0x0 ;  /* 0x00000000ff037424 */ /* 0x000fc800078e00ff */
[----:B------:R-:W-:Y:S05]  /*10290*/  RET.REL.NODEC R2 `(matmul_kernel) ;  /* 0xfffffefc02587950 */ /* 0x000fea0003c3ffff */
        .weak           $__internal_1_$__cuda_sm10x_tcgen05_guardrail_trap_phase_invalid_during_alloc
        .type           $__internal_1_$__cuda_sm10x_tcgen05_guardrail_trap_phase_invalid_during_alloc,@function
        .size           $__internal_1_$__cuda_sm10x_tcgen05_guardrail_trap_phase_invalid_during_alloc,($__internal_2_$__cuda_sm10x_tcgen05_guardrail_trap_unallocated_columns_being_dealloced - $__internal_1_$__cuda_sm10x_tcgen05_guardrail_trap_phase_invalid_during_alloc)
$__internal_1_$__cuda_sm10x_tcgen05_guardrail_trap_phase_invalid_during_alloc:
[----:B------:R-:W-:Y:S05]  /*102a0*/  BPT.TRAP 0x1 ;  /* 0x000000040000795c */ /* 0x000fea0000300000 */
[----:B------:R-:W-:-:S04]  /*102b0*/  IMAD.MOV.U32 R3, RZ, RZ, 0x0 ;  /* 0x00000000ff037424 */ /* 0x000fc800078e00ff */
[----:B------:R-:W-:Y:S05]  /*102c0*/  RET.REL.NODEC R2 `(matmul_kernel) ;  /* 0xfffffefc024c7950 */ /* 0x000fea0003c3ffff */
        .weak           $__internal_2_$__cuda_sm10x_tcgen05_guardrail_trap_unallocated_columns_being_dealloced
        .type           $__internal_2_$__cuda_sm10x_tcgen05_guardrail_trap_unallocated_columns_being_dealloced,@function
        .size           $__internal_2_$__cuda_sm10x_tcgen05_guardrail_trap_unallocated_columns_being_dealloced,(.L_x_20 - $__internal_2_$__cuda_sm10x_tcgen05_guardrail_trap_unallocated_columns_being_dealloced)
$__internal_2_$__cuda_sm10x_tcgen05_guardrail_trap_unallocated_columns_being_dealloced:
[----:B------:R-:W-:Y:S05]  /*102d0*/  BPT.TRAP 0x1 ;  /* 0x000000040000795c */ /* 0x000fea0000300000 */
[----:B------:R-:W-:-:S04]  /*102e0*/  IMAD.MOV.U32 R3, RZ, RZ, 0x0 ;  /* 0x00000000ff037424 */ /* 0x000fc800078e00ff */
[----:B------:R-:W-:Y:S05]  /*102f0*/  RET.REL.NODEC R2 `(matmul_kernel) ;  /* 0xfffffefc02407950 */ /* 0x000fea0003c3ffff */
.L_x_17:
[----:B------:R-:W-:-:S00]  /*10300*/  BRA `(.L_x_17) ;  /* 0xfffffffc00fc7947 */ /* 0x000fc0000383ffff */
[----:B------:R-:W-:-:S00]  /*10310*/  NOP ;  /* 0x0000000000007918 */ /* 0x000fc00000000000 */
        /* <DEDUP_REMOVED lines=14> */
.L_x_20:


//--------------------- .nv.shared.matmul_kernel  --------------------------
	.section	.nv.shared.matmul_kernel,"aw",@nobits
	.sectionflags	@""
	.align	16
	.zero		1024


//--------------------- .nv.shared.reserved.0     --------------------------
	.section	.nv.shared.reserved.0,"aw",@nobits
	.align	8
	.weak		__nv_reservedSMEM_offset_0_alias
	.size		__nv_reservedSMEM_offset_0_alias, 0, 64
	.other		__nv_reservedSMEM_offset_0_alias,@"STO_CUDA_RESERVED_SHARED STV_DEFAULT"
__nv_reservedSMEM_offset_0_alias:
	.zero		0
.nv.shared.reserved.0:
	.zero		64
	.weak		__nv_reservedSMEM_allocation_phase
	.type		__nv_reservedSMEM_allocation_phase,@object
	.size		__nv_reservedSMEM_allocation_phase,(.L_0 - __nv_reservedSMEM_allocation_phase)
__nv_reservedSMEM_allocation_phase:
	.zero		1
.L_0:
	.zero		7
	.weak		__nv_reservedSMEM_devtool_atexit_pc
	.type		__nv_reservedSMEM_devtool_atexit_pc,@object
	.size		__nv_reservedSMEM_devtool_atexit_pc,(__nv_reservedSMEM_allocation_mask - __nv_reservedSMEM_devtool_atexit_pc)
__nv_reservedSMEM_devtool_atexit_pc:
	.zero		8
	.weak		__nv_reservedSMEM_allocation_mask
	.type		__nv_reservedSMEM_allocation_mask,@object
	.size		__nv_reservedSMEM_allocation_mask,(.L_2 - __nv_reservedSMEM_allocation_mask)
__nv_reservedSMEM_allocation_mask:
	.zero		4
.L_2:


//--------------------- .nv.constant0.matmul_kernel --------------------------
	.section	.nv.constant0.matmul_kernel,"a",@progbits
	.sectionflags	@""
	.align	4
.nv.constant0.matmul_kernel:
	.zero		976


//--------------------- SYMBOLS --------------------------

	.type		.nv.reservedSmem.offset0,@object
	.size		.nv.reservedSmem.offset0,0x4
	.type		.nv.reservedSmem.cap,@object
	.size		.nv.reservedSmem.cap,0x4
